// auto-generated by cutlass_sweep.conv — config: {"arch": "sm_90", "cluster_m": 1, "cluster_n": 1, "conv_kind": "dgrad", "dtype": "fp16", "ndim": 3, "tile_k": 32, "tile_m": 64, "tile_n": 128}
#include "cutlass/cutlass.h"
#include "cute/tensor.hpp"
#include "cutlass/kernel_hardware_info.hpp"
#include "cutlass/conv/convolution.h"
#include "cutlass/conv/dispatch_policy.hpp"
#include "cutlass/conv/collective/collective_builder.hpp"
#include "cutlass/conv/kernel/conv_universal.hpp"
#include "cutlass/conv/device/conv_universal_adapter.hpp"
#include "cutlass/epilogue/collective/collective_builder.hpp"

using namespace cute;
using Elem = cutlass::half_t;
using Acc  = float;
using LayoutAB = cutlass::layout::TensorNDHWC;
using LayoutC  = cutlass::layout::TensorNDHWC;
constexpr auto ConvOp = cutlass::conv::Operator::kDgrad;
using TileShape    = Shape<_64, _128, Shape<_32>>;
using ClusterShape = Shape<_1, _1, _1>;

using CollectiveEpilogue = typename cutlass::epilogue::collective::CollectiveBuilder<
    cutlass::arch::Sm90, cutlass::arch::OpClassTensorOp,
    TileShape, ClusterShape,
    cutlass::epilogue::collective::EpilogueTileAuto,
    Acc, Acc,
    Elem, LayoutC, 128 / cutlass::sizeof_bits<Elem>::value,
    Elem, LayoutC, 128 / cutlass::sizeof_bits<Elem>::value,
    cutlass::epilogue::collective::EpilogueScheduleAuto
  >::CollectiveOp;

using CollectiveMainloop = typename cutlass::conv::collective::CollectiveBuilder<
    cutlass::arch::Sm90, cutlass::arch::OpClassTensorOp, ConvOp,
    Elem, LayoutAB, 128 / cutlass::sizeof_bits<Elem>::value,
    Elem, LayoutAB, 128 / cutlass::sizeof_bits<Elem>::value,
    Acc,
    TileShape, ClusterShape,
    cutlass::conv::collective::StageCountAutoCarveout<
        static_cast<int>(sizeof(typename CollectiveEpilogue::SharedStorage))>,
    cutlass::conv::collective::KernelScheduleAuto
  >::CollectiveOp;

using ProblemShape = cutlass::conv::ConvProblemShape<
    ConvOp, CollectiveMainloop::DispatchPolicy::NumSpatialDimensions>;
using ConvKernel = cutlass::conv::kernel::ConvUniversal<
    ProblemShape, CollectiveMainloop, CollectiveEpilogue>;
using Conv = cutlass::conv::device::ConvUniversalAdapter<ConvKernel>;

auto* _anchor = &cutlass::device_kernel<ConvKernel>;


// ===== COMPILED SASS (sm_90a) =====

	.target	sm_90a

	.elftype	@"ET_EXEC"


//--------------------- .note.nv.tkinfo           --------------------------
	.section	.note.nv.tkinfo,"",@"SHT_NOTE"
	.sectionflags	@"SHF_NOTE_NV_TKINFO"
	.tkinfo
        /*0018*/ 	.word	0x00000002
        /*0030*/ 	.string	""
        /*0030*/ 	.string	"ptxas"
        /*0030*/ 	.string	"Cuda compilation tools, release 13.0, V13.0.88"
        /*0030*/ 	.string	"Build cuda_13.0.r13.0/compiler.36424714_0"
        /*0030*/ 	.string	"-arch sm_90a -m 64 "



//--------------------- .note.nv.cuinfo           --------------------------
	.section	.note.nv.cuinfo,"",@"SHT_NOTE"
	.sectionflags	@"SHF_NOTE_NV_CUINFO"
        /*0018*/ 	.short	0x0002
        /*001a*/ 	.short	0x005a
        /*001c*/ 	.short	0x0082
	.zero		2


//--------------------- .nv.info                  --------------------------
	.section	.nv.info,"",@"SHT_CUDA_INFO"
	.align	4


	//----- nvinfo : EIATTR_REGCOUNT
	.align		4
        /*0000*/ 	.byte	0x04, 0x2f
        /*0002*/ 	.short	(.L_12 - .L_11)
	.align		4
.L_11:
        /*0004*/ 	.word	index@(_ZN7cutlass13device_kernelINS_4conv6kernel13ConvUniversalINS1_16ConvProblemShapeILNS1_8OperatorE1ELi3EEENS1_10collective14CollectiveConvINS1_46MainloopSm90TmaGmmaWarpSpecializedImplicitGemmILS5_1ELi18ELi3EN4cute5tupleIJNSA_1CILi1EEESD_SD_EEENS1_36KernelImplicitTmaWarpSpecializedSm90ELi1EEENSB_IJNSC_ILi64EEENSC_ILi128EEENSB_IJNSC_ILi32EEEEEEEEENS_6half_tESM_NSA_8TiledMMAINSA_8MMA_AtomIJNSA_4SM904GMMA26MMA_64x128x16_F32F16F16_SSILNSQ_5MajorE0ELSS_1ELNSQ_7ScaleInE1ELST_1EEEEEENSA_6LayoutISE_NSB_IJNSC_ILi0EEESX_SX_EEEEENSB_IJNSA_10UnderscoreES10_S10_EEEEENS7_6detail26Sm90ImplicitGemmTileTraitsINSA_20SM90_TMA_LOAD_IM2COLENSA_14ComposedLayoutINSA_7SwizzleILi2ELi4ELi3EEENSA_18smem_ptr_flag_bitsILi16EEENSW_INSB_IJNSB_IJNSC_ILi8EEES1B_EEENSB_IJSJ_SD_EEENSB_IJSD_NSC_ILi18EEEEEEEEENSB_IJNSB_IJSJ_NSC_ILi256EEEEEENSB_IJSD_SX_EEENSB_IJSX_NSC_ILi2048EEEEEEEEEEEEEvEENS14_INSA_13SM90_TMA_LOADENS16_INS17_ILi3ELi4ELi3EEES1A_NSW_INSB_IJNSB_IJSH_NSC_ILi2EEEEEENSB_IJS1B_NSC_ILi4EEEEEES1F_EEENSB_IJNSB_IJSD_S1K_EEENSB_IJSH_NSC_ILi512EEEEEENSB_IJSX_NSC_ILi4096EEEEEEEEEEEEEvEEEENS_8epilogue10collective6detail29Sm90TmaWarpSpecializedAdapterINS28_15DefaultEpilogueISM_NSB_IJNSB_IJllllEEESD_SX_EEES2D_NS27_6thread17LinearCombinationISM_Li1EffLNS2E_9ScaleType4KindE0ELNS_15FloatRoundStyleE2ESM_EENS_4gemm15EpilogueDefaultEEEEEvvEEEEvNT_6ParamsE)
        /*0008*/ 	.word	0x0000005a


	//----- nvinfo : EIATTR_FRAME_SIZE
	.align		4
.L_12:
        /*000c*/ 	.byte	0x04, 0x11
        /*000e*/ 	.short	(.L_14 - .L_13)
	.align		4
.L_13:
        /*0010*/ 	.word	index@(_ZN7cutlass13device_kernelINS_4conv6kernel13ConvUniversalINS1_16ConvProblemShapeILNS1_8OperatorE1ELi3EEENS1_10collective14CollectiveConvINS1_46MainloopSm90TmaGmmaWarpSpecializedImplicitGemmILS5_1ELi18ELi3EN4cute5tupleIJNSA_1CILi1EEESD_SD_EEENS1_36KernelImplicitTmaWarpSpecializedSm90ELi1EEENSB_IJNSC_ILi64EEENSC_ILi128EEENSB_IJNSC_ILi32EEEEEEEEENS_6half_tESM_NSA_8TiledMMAINSA_8MMA_AtomIJNSA_4SM904GMMA26MMA_64x128x16_F32F16F16_SSILNSQ_5MajorE0ELSS_1ELNSQ_7ScaleInE1ELST_1EEEEEENSA_6LayoutISE_NSB_IJNSC_ILi0EEESX_SX_EEEEENSB_IJNSA_10UnderscoreES10_S10_EEEEENS7_6detail26Sm90ImplicitGemmTileTraitsINSA_20SM90_TMA_LOAD_IM2COLENSA_14ComposedLayoutINSA_7SwizzleILi2ELi4ELi3EEENSA_18smem_ptr_flag_bitsILi16EEENSW_INSB_IJNSB_IJNSC_ILi8EEES1B_EEENSB_IJSJ_SD_EEENSB_IJSD_NSC_ILi18EEEEEEEEENSB_IJNSB_IJSJ_NSC_ILi256EEEEEENSB_IJSD_SX_EEENSB_IJSX_NSC_ILi2048EEEEEEEEEEEEEvEENS14_INSA_13SM90_TMA_LOADENS16_INS17_ILi3ELi4ELi3EEES1A_NSW_INSB_IJNSB_IJSH_NSC_ILi2EEEEEENSB_IJS1B_NSC_ILi4EEEEEES1F_EEENSB_IJNSB_IJSD_S1K_EEENSB_IJSH_NSC_ILi512EEEEEENSB_IJSX_NSC_ILi4096EEEEEEEEEEEEEvEEEENS_8epilogue10collective6detail29Sm90TmaWarpSpecializedAdapterINS28_15DefaultEpilogueISM_NSB_IJNSB_IJllllEEESD_SX_EEES2D_NS27_6thread17LinearCombinationISM_Li1EffLNS2E_9ScaleType4KindE0ELNS_15FloatRoundStyleE2ESM_EENS_4gemm15EpilogueDefaultEEEEEvvEEEEvNT_6ParamsE)
        /*0014*/ 	.word	0x00000000


	//----- nvinfo : EIATTR_MIN_STACK_SIZE
	.align		4
.L_14:
        /*0018*/ 	.byte	0x04, 0x12
        /*001a*/ 	.short	(.L_16 - .L_15)
	.align		4
.L_15:
        /*001c*/ 	.word	index@(_ZN7cutlass13device_kernelINS_4conv6kernel13ConvUniversalINS1_16ConvProblemShapeILNS1_8OperatorE1ELi3EEENS1_10collective14CollectiveConvINS1_46MainloopSm90TmaGmmaWarpSpecializedImplicitGemmILS5_1ELi18ELi3EN4cute5tupleIJNSA_1CILi1EEESD_SD_EEENS1_36KernelImplicitTmaWarpSpecializedSm90ELi1EEENSB_IJNSC_ILi64EEENSC_ILi128EEENSB_IJNSC_ILi32EEEEEEEEENS_6half_tESM_NSA_8TiledMMAINSA_8MMA_AtomIJNSA_4SM904GMMA26MMA_64x128x16_F32F16F16_SSILNSQ_5MajorE0ELSS_1ELNSQ_7ScaleInE1ELST_1EEEEEENSA_6LayoutISE_NSB_IJNSC_ILi0EEESX_SX_EEEEENSB_IJNSA_10UnderscoreES10_S10_EEEEENS7_6detail26Sm90ImplicitGemmTileTraitsINSA_20SM90_TMA_LOAD_IM2COLENSA_14ComposedLayoutINSA_7SwizzleILi2ELi4ELi3EEENSA_18smem_ptr_flag_bitsILi16EEENSW_INSB_IJNSB_IJNSC_ILi8EEES1B_EEENSB_IJSJ_SD_EEENSB_IJSD_NSC_ILi18EEEEEEEEENSB_IJNSB_IJSJ_NSC_ILi256EEEEEENSB_IJSD_SX_EEENSB_IJSX_NSC_ILi2048EEEEEEEEEEEEEvEENS14_INSA_13SM90_TMA_LOADENS16_INS17_ILi3ELi4ELi3EEES1A_NSW_INSB_IJNSB_IJSH_NSC_ILi2EEEEEENSB_IJS1B_NSC_ILi4EEEEEES1F_EEENSB_IJNSB_IJSD_S1K_EEENSB_IJSH_NSC_ILi512EEEEEENSB_IJSX_NSC_ILi4096EEEEEEEEEEEEEvEEEENS_8epilogue10collective6detail29Sm90TmaWarpSpecializedAdapterINS28_15DefaultEpilogueISM_NSB_IJNSB_IJllllEEESD_SX_EEES2D_NS27_6thread17LinearCombinationISM_Li1EffLNS2E_9ScaleType4KindE0ELNS_15FloatRoundStyleE2ESM_EENS_4gemm15EpilogueDefaultEEEEEvvEEEEvNT_6ParamsE)
        /*0020*/ 	.word	0x00000000
.L_16:


//--------------------- .nv.compat                --------------------------
	.section	.nv.compat,"",@"SHT_CUDA_COMPAT_INFO"
	.align	4
        /*0000*/ 	.byte	0x02, 0x09, 0x01, 0x00, 0x02, 0x02, 0x04, 0x00, 0x02, 0x05, 0x05, 0x00, 0x03, 0x07, 0x01, 0x01
        /*0010*/ 	.byte	0x02, 0x03, 0x01, 0x00, 0x02, 0x06, 0x01, 0x00, 0x04, 0x0b, 0x08, 0x00, 0x00, 0x00, 0x00, 0x00
        /*0020*/ 	.byte	0x00, 0x00, 0x00, 0x00


//--------------------- .nv.info._ZN7cutlass13device_kernelINS_4conv6kernel13ConvUniversalINS1_16ConvProblemShapeILNS1_8OperatorE1ELi3EEENS1_10collective14CollectiveConvINS1_46MainloopSm90TmaGmmaWarpSpecializedImplicitGemmILS5_1ELi18ELi3EN4cute5tupleIJNSA_1CILi1EEESD_SD_EEENS1_36KernelImplicitTmaWarpSpecializedSm90ELi1EEENSB_IJNSC_ILi64EEENSC_ILi128EEENSB_IJNSC_ILi32EEEEEEEEENS_6half_tESM_NSA_8TiledMMAINSA_8MMA_AtomIJNSA_4SM904GMMA26MMA_64x128x16_F32F16F16_SSILNSQ_5MajorE0ELSS_1ELNSQ_7ScaleInE1ELST_1EEEEEENSA_6LayoutISE_NSB_IJNSC_ILi0EEESX_SX_EEEEENSB_IJNSA_10UnderscoreES10_S10_EEEEENS7_6detail26Sm90ImplicitGemmTileTraitsINSA_20SM90_TMA_LOAD_IM2COLENSA_14ComposedLayoutINSA_7SwizzleILi2ELi4ELi3EEENSA_18smem_ptr_flag_bitsILi16EEENSW_INSB_IJNSB_IJNSC_ILi8EEES1B_EEENSB_IJSJ_SD_EEENSB_IJSD_NSC_ILi18EEEEEEEEENSB_IJNSB_IJSJ_NSC_ILi256EEEEEENSB_IJSD_SX_EEENSB_IJSX_NSC_ILi2048EEEEEEEEEEEEEvEENS14_INSA_13SM90_TMA_LOADENS16_INS17_ILi3ELi4ELi3EEES1A_NSW_INSB_IJNSB_IJSH_NSC_ILi2EEEEEENSB_IJS1B_NSC_ILi4EEEEEES1F_EEENSB_IJNSB_IJSD_S1K_EEENSB_IJSH_NSC_ILi512EEEEEENSB_IJSX_NSC_ILi4096EEEEEEEEEEEEEvEEEENS_8epilogue10collective6detail29Sm90TmaWarpSpecializedAdapterINS28_15DefaultEpilogueISM_NSB_IJNSB_IJllllEEESD_SX_EEES2D_NS27_6thread17LinearCombinationISM_Li1EffLNS2E_9ScaleType4KindE0ELNS_15FloatRoundStyleE2ESM_EENS_4gemm15EpilogueDefaultEEEEEvvEEEEvNT_6ParamsE --------------------------
	.section	.nv.info._ZN7cutlass13device_kernelINS_4conv6kernel13ConvUniversalINS1_16ConvProblemShapeILNS1_8OperatorE1ELi3EEENS1_10collective14CollectiveConvINS1_46MainloopSm90TmaGmmaWarpSpecializedImplicitGemmILS5_1ELi18ELi3EN4cute5tupleIJNSA_1CILi1EEESD_SD_EEENS1_36KernelImplicitTmaWarpSpecializedSm90ELi1EEENSB_IJNSC_ILi64EEENSC_ILi128EEENSB_IJNSC_ILi32EEEEEEEEENS_6half_tESM_NSA_8TiledMMAINSA_8MMA_AtomIJNSA_4SM904GMMA26MMA_64x128x16_F32F16F16_SSILNSQ_5MajorE0ELSS_1ELNSQ_7ScaleInE1ELST_1EEEEEENSA_6LayoutISE_NSB_IJNSC_ILi0EEESX_SX_EEEEENSB_IJNSA_10UnderscoreES10_S10_EEEEENS7_6detail26Sm90ImplicitGemmTileTraitsINSA_20SM90_TMA_LOAD_IM2COLENSA_14ComposedLayoutINSA_7SwizzleILi2ELi4ELi3EEENSA_18smem_ptr_flag_bitsILi16EEENSW_INSB_IJNSB_IJNSC_ILi8EEES1B_EEENSB_IJSJ_SD_EEENSB_IJSD_NSC_ILi18EEEEEEEEENSB_IJNSB_IJSJ_NSC_ILi256EEEEEENSB_IJSD_SX_EEENSB_IJSX_NSC_ILi2048EEEEEEEEEEEEEvEENS14_INSA_13SM90_TMA_LOADENS16_INS17_ILi3ELi4ELi3EEES1A_NSW_INSB_IJNSB_IJSH_NSC_ILi2EEEEEENSB_IJS1B_NSC_ILi4EEEEEES1F_EEENSB_IJNSB_IJSD_S1K_EEENSB_IJSH_NSC_ILi512EEEEEENSB_IJSX_NSC_ILi4096EEEEEEEEEEEEEvEEEENS_8epilogue10collective6detail29Sm90TmaWarpSpecializedAdapterINS28_15DefaultEpilogueISM_NSB_IJNSB_IJllllEEESD_SX_EEES2D_NS27_6thread17LinearCombinationISM_Li1EffLNS2E_9ScaleType4KindE0ELNS_15FloatRoundStyleE2ESM_EENS_4gemm15EpilogueDefaultEEEEEvvEEEEvNT_6ParamsE,"",@"SHT_CUDA_INFO"
	.sectionflags	@""
	.align	4


	//----- nvinfo : EIATTR_CUDA_API_VERSION
	.align		4
        /*0000*/ 	.byte	0x04, 0x37
        /*0002*/ 	.short	(.L_18 - .L_17)
.L_17:
        /*0004*/ 	.word	0x00000082


	//----- nvinfo : EIATTR_KPARAM_INFO
	.align		4
.L_18:
        /*0008*/ 	.byte	0x04, 0x17
        /*000a*/ 	.short	(.L_20 - .L_19)
.L_19:
        /*000c*/ 	.word	0x00000000
        /*0010*/ 	.short	0x0000
        /*0012*/ 	.short	0x0070
        /*0014*/ 	.byte	0x00, 0xf0, 0x01, 0x10


	//----- nvinfo : EIATTR_SPARSE_MMA_MASK
	.align		4
.L_20:
        /*0018*/ 	.byte	0x03, 0x50
        /*001a*/ 	.short	0x0000


	//----- nvinfo : EIATTR_MAXREG_COUNT
	.align		4
        /*001c*/ 	.byte	0x03, 0x1b
        /*001e*/ 	.short	0x00ff


	//----- nvinfo : EIATTR_NUM_BARRIERS
	.align		4
        /*0020*/ 	.byte	0x02, 0x4c
        /*0022*/ 	.byte	0x01
	.zero		1


	//----- nvinfo : EIATTR_MERCURY_ISA_VERSION
	.align		4
        /*0024*/ 	.byte	0x03, 0x5f
        /*0026*/ 	.short	0x0101


	//----- nvinfo : EIATTR_COOP_GROUP_MASK_REGIDS
	.align		4
        /*0028*/ 	.byte	0x04, 0x29
        /*002a*/ 	.short	(.L_22 - .L_21)


	//   ....[0]....
.L_21:
        /*002c*/ 	.word	0xffffffff


	//   ....[1]....
        /*0030*/ 	.word	0xffffffff


	//   ....[2]....
        /*0034*/ 	.word	0xffffffff


	//----- nvinfo : EIATTR_COOP_GROUP_INSTR_OFFSETS
	.align		4
.L_22:
        /*0038*/ 	.byte	0x04, 0x28
        /*003a*/ 	.short	(.L_24 - .L_23)


	//   ....[0]....
.L_23:
        /*003c*/ 	.word	0x00000060


	//   ....[1]....
        /*0040*/ 	.word	0x00000070


	//   ....[2]....
        /*0044*/ 	.word	0x00000130


	//----- nvinfo : EIATTR_MBARRIER_INSTR_OFFSETS
	.align		4
.L_24:
        /*0048*/ 	.byte	0x04, 0x39
        /*004a*/ 	.short	(.L_26 - .L_25)


	//   ....[0]....
.L_25:
        /*004c*/ 	.word	0x00000270
        /*0050*/ 	.word	0x000000ff
        /*0054*/ 	.word	0x00036000
        /*0058*/ 	.short	0x0100
        /*005a*/ 	.byte	0x08
	.zero		1


	//   ....[1]....
        /*005c*/ 	.word	0x00000280
        /*0060*/ 	.word	0x000000ff
        /*0064*/ 	.word	0x00036090
        /*0068*/ 	.short	0x0100
        /*006a*/ 	.byte	0x08
	.zero		1


	//   ....[2]....
        /*006c*/ 	.word	0x00000290
        /*0070*/ 	.word	0x000000ff
        /*0074*/ 	.word	0x00036008
        /*0078*/ 	.short	0x0100
        /*007a*/ 	.byte	0x08
	.zero		1


	//   ....[3]....
        /*007c*/ 	.word	0x000002a0
        /*0080*/ 	.word	0x000000ff
        /*0084*/ 	.word	0x00036098
        /*0088*/ 	.short	0x0100
        /*008a*/ 	.byte	0x08
	.zero		1


	//   ....[4]....
        /*008c*/ 	.word	0x000002b0
        /*0090*/ 	.word	0x000000ff
        /*0094*/ 	.word	0x00036010
        /*0098*/ 	.short	0x0100
        /*009a*/ 	.byte	0x08
	.zero		1


	//   ....[5]....
        /*009c*/ 	.word	0x000002c0
        /*00a0*/ 	.word	0x000000ff
        /*00a4*/ 	.word	0x000360a0
        /*00a8*/ 	.short	0x0100
        /*00aa*/ 	.byte	0x08
	.zero		1


	//   ....[6]....
        /*00ac*/ 	.word	0x000002d0
        /*00b0*/ 	.word	0x000000ff
        /*00b4*/ 	.word	0x00036018
        /*00b8*/ 	.short	0x0100
        /*00ba*/ 	.byte	0x08
	.zero		1


	//   ....[7]....
        /*00bc*/ 	.word	0x000002e0
        /*00c0*/ 	.word	0x000000ff
        /*00c4*/ 	.word	0x000360a8
        /*00c8*/ 	.short	0x0100
        /*00ca*/ 	.byte	0x08
	.zero		1


	//   ....[8]....
        /*00cc*/ 	.word	0x000002f0
        /*00d0*/ 	.word	0x000000ff
        /*00d4*/ 	.word	0x00036020
        /*00d8*/ 	.short	0x0100
        /*00da*/ 	.byte	0x08
	.zero		1


	//   ....[9]....
        /*00dc*/ 	.word	0x00000300
        /*00e0*/ 	.word	0x000000ff
        /*00e4*/ 	.word	0x000360b0
        /*00e8*/ 	.short	0x0100
        /*00ea*/ 	.byte	0x08
	.zero		1


	//   ....[10]....
        /*00ec*/ 	.word	0x00000310
        /*00f0*/ 	.word	0x000000ff
        /*00f4*/ 	.word	0x00036028
        /*00f8*/ 	.short	0x0100
        /*00fa*/ 	.byte	0x08
	.zero		1


	//   ....[11]....
        /*00fc*/ 	.word	0x00000320
        /*0100*/ 	.word	0x000000ff
        /*0104*/ 	.word	0x000360b8
        /*0108*/ 	.short	0x0100
        /*010a*/ 	.byte	0x08
	.zero		1


	//   ....[12]....
        /*010c*/ 	.word	0x00000330
        /*0110*/ 	.word	0x000000ff
        /*0114*/ 	.word	0x00036030
        /*0118*/ 	.short	0x0100
        /*011a*/ 	.byte	0x08
	.zero		1


	//   ....[13]....
        /*011c*/ 	.word	0x00000340
        /*0120*/ 	.word	0x000000ff
        /*0124*/ 	.word	0x000360c0
        /*0128*/ 	.short	0x0100
        /*012a*/ 	.byte	0x08
	.zero		1


	//   ....[14]....
        /*012c*/ 	.word	0x00000350
        /*0130*/ 	.word	0x000000ff
        /*0134*/ 	.word	0x00036038
        /*0138*/ 	.short	0x0100
        /*013a*/ 	.byte	0x08
	.zero		1


	//   ....[15]....
        /*013c*/ 	.word	0x00000360
        /*0140*/ 	.word	0x000000ff
        /*0144*/ 	.word	0x000360c8
        /*0148*/ 	.short	0x0100
        /*014a*/ 	.byte	0x08
	.zero		1


	//   ....[16]....
        /*014c*/ 	.word	0x00000370
        /*0150*/ 	.word	0x000000ff
        /*0154*/ 	.word	0x00036040
        /*0158*/ 	.short	0x0100
        /*015a*/ 	.byte	0x08
	.zero		1


	//   ....[17]....
        /*015c*/ 	.word	0x00000380
        /*0160*/ 	.word	0x000000ff
        /*0164*/ 	.word	0x000360d0
        /*0168*/ 	.short	0x0100
        /*016a*/ 	.byte	0x08
	.zero		1


	//   ....[18]....
        /*016c*/ 	.word	0x00000390
        /*0170*/ 	.word	0x000000ff
        /*0174*/ 	.word	0x00036048
        /*0178*/ 	.short	0x0100
        /*017a*/ 	.byte	0x08
	.zero		1


	//   ....[19]....
        /*017c*/ 	.word	0x000003a0
        /*0180*/ 	.word	0x000000ff
        /*0184*/ 	.word	0x000360d8
        /*0188*/ 	.short	0x0100
        /*018a*/ 	.byte	0x08
	.zero		1


	//   ....[20]....
        /*018c*/ 	.word	0x000003b0
        /*0190*/ 	.word	0x000000ff
        /*0194*/ 	.word	0x00036050
        /*0198*/ 	.short	0x0100
        /*019a*/ 	.byte	0x08
	.zero		1


	//   ....[21]....
        /*019c*/ 	.word	0x000003c0
        /*01a0*/ 	.word	0x000000ff
        /*01a4*/ 	.word	0x000360e0
        /*01a8*/ 	.short	0x0100
        /*01aa*/ 	.byte	0x08
	.zero		1


	//   ....[22]....
        /*01ac*/ 	.word	0x000003d0
        /*01b0*/ 	.word	0x000000ff
        /*01b4*/ 	.word	0x00036058
        /*01b8*/ 	.short	0x0100
        /*01ba*/ 	.byte	0x08
	.zero		1


	//   ....[23]....
        /*01bc*/ 	.word	0x000003e0
        /*01c0*/ 	.word	0x000000ff
        /*01c4*/ 	.word	0x000360e8
        /*01c8*/ 	.short	0x0100
        /*01ca*/ 	.byte	0x08
	.zero		1


	//   ....[24]....
        /*01cc*/ 	.word	0x000003f0
        /*01d0*/ 	.word	0x000000ff
        /*01d4*/ 	.word	0x00036060
        /*01d8*/ 	.short	0x0100
        /*01da*/ 	.byte	0x08
	.zero		1


	//   ....[25]....
        /*01dc*/ 	.word	0x00000400
        /*01e0*/ 	.word	0x000000ff
        /*01e4*/ 	.word	0x000360f0
        /*01e8*/ 	.short	0x0100
        /*01ea*/ 	.byte	0x08
	.zero		1


	//   ....[26]....
        /*01ec*/ 	.word	0x00000410
        /*01f0*/ 	.word	0x000000ff
        /*01f4*/ 	.word	0x00036068
        /*01f8*/ 	.short	0x0100
        /*01fa*/ 	.byte	0x08
	.zero		1


	//   ....[27]....
        /*01fc*/ 	.word	0x00000420
        /*0200*/ 	.word	0x000000ff
        /*0204*/ 	.word	0x000360f8
        /*0208*/ 	.short	0x0100
        /*020a*/ 	.byte	0x08
	.zero		1


	//   ....[28]....
        /*020c*/ 	.word	0x00000430
        /*0210*/ 	.word	0x000000ff
        /*0214*/ 	.word	0x00036070
        /*0218*/ 	.short	0x0100
        /*021a*/ 	.byte	0x08
	.zero		1


	//   ....[29]....
        /*021c*/ 	.word	0x00000440
        /*0220*/ 	.word	0x000000ff
        /*0224*/ 	.word	0x00036100
        /*0228*/ 	.short	0x0100
        /*022a*/ 	.byte	0x08
	.zero		1


	//   ....[30]....
        /*022c*/ 	.word	0x00000450
        /*0230*/ 	.word	0x000000ff
        /*0234*/ 	.word	0x00036078
        /*0238*/ 	.short	0x0100
        /*023a*/ 	.byte	0x08
	.zero		1


	//   ....[31]....
        /*023c*/ 	.word	0x00000460
        /*0240*/ 	.word	0x000000ff
        /*0244*/ 	.word	0x00036108
        /*0248*/ 	.short	0x0100
        /*024a*/ 	.byte	0x08
	.zero		1


	//   ....[32]....
        /*024c*/ 	.word	0x00000470
        /*0250*/ 	.word	0x000000ff
        /*0254*/ 	.word	0x00036080
        /*0258*/ 	.short	0x0100
        /*025a*/ 	.byte	0x08
	.zero		1


	//   ....[33]....
        /*025c*/ 	.word	0x00000480
        /*0260*/ 	.word	0x000000ff
        /*0264*/ 	.word	0x00036110
        /*0268*/ 	.short	0x0100
        /*026a*/ 	.byte	0x08
	.zero		1


	//   ....[34]....
        /*026c*/ 	.word	0x00000490
        /*0270*/ 	.word	0x000000ff
        /*0274*/ 	.word	0x00036088
        /*0278*/ 	.short	0x0100
        /*027a*/ 	.byte	0x08
	.zero		1


	//   ....[35]....
        /*027c*/ 	.word	0x000004a0
        /*0280*/ 	.word	0x000000ff
        /*0284*/ 	.word	0x00036118
        /*0288*/ 	.short	0x0100
        /*028a*/ 	.byte	0x08
	.zero		1


	//   ....[36]....
        /*028c*/ 	.word	0x00000b70
        /*0290*/ 	.word	0x00000006
        /*0294*/ 	.word	0x00036000
        /*0298*/ 	.short	0x010a
        /*029a*/ 	.byte	0x3f
	.zero		1


	//   ....[37]....
        /*029c*/ 	.word	0x00000e50
        /*02a0*/ 	.word	0x00000008
        /*02a4*/ 	.word	0x00036000
        /*02a8*/ 	.short	0x010a
        /*02aa*/ 	.byte	0x3f
	.zero		1


	//   ....[38]....
        /*02ac*/ 	.word	0x00000fb0
        /*02b0*/ 	.word	0x000000ff
        /*02b4*/ 	.word	0x00000000
        /*02b8*/ 	.short	0x0101
        /*02ba*/ 	.byte	0x06
	.zero		1


	//   ....[39]....
        /*02bc*/ 	.word	0x000011b0
        /*02c0*/ 	.word	0x00000006
        /*02c4*/ 	.word	0x00000000
        /*02c8*/ 	.short	0x0101
        /*02ca*/ 	.byte	0x3f
	.zero		1


	//   ....[40]....
        /*02cc*/ 	.word	0x00005d50
        /*02d0*/ 	.word	0x0000000b
        /*02d4*/ 	.word	0x00036090
        /*02d8*/ 	.short	0x010a
        /*02da*/ 	.byte	0x3f
	.zero		1


	//   ....[41]....
        /*02dc*/ 	.word	0x000065c0
        /*02e0*/ 	.word	0x00000002
        /*02e4*/ 	.word	0x00000000
        /*02e8*/ 	.short	0x010a
        /*02ea*/ 	.byte	0x3f
	.zero		1


	//   ....[42]....
        /*02ec*/ 	.word	0x00006670
        /*02f0*/ 	.word	0x00000002
        /*02f4*/ 	.word	0x00000000
        /*02f8*/ 	.short	0x010a
        /*02fa*/ 	.byte	0x3f
	.zero		1


	//   ....[43]....
        /*02fc*/ 	.word	0x00006720
        /*0300*/ 	.word	0x00000002
        /*0304*/ 	.word	0x00000000
        /*0308*/ 	.short	0x010a
        /*030a*/ 	.byte	0x3f
	.zero		1


	//   ....[44]....
        /*030c*/ 	.word	0x000067d0
        /*0310*/ 	.word	0x00000002
        /*0314*/ 	.word	0x00000000
        /*0318*/ 	.short	0x010a
        /*031a*/ 	.byte	0x3f
	.zero		1


	//   ....[45]....
        /*031c*/ 	.word	0x00006880
        /*0320*/ 	.word	0x00000002
        /*0324*/ 	.word	0x00000000
        /*0328*/ 	.short	0x010a
        /*032a*/ 	.byte	0x3f
	.zero		1


	//   ....[46]....
        /*032c*/ 	.word	0x00006930
        /*0330*/ 	.word	0x00000002
        /*0334*/ 	.word	0x00000000
        /*0338*/ 	.short	0x010a
        /*033a*/ 	.byte	0x3f
	.zero		1


	//   ....[47]....
        /*033c*/ 	.word	0x000069e0
        /*0340*/ 	.word	0x00000002
        /*0344*/ 	.word	0x00000000
        /*0348*/ 	.short	0x010a
        /*034a*/ 	.byte	0x3f
	.zero		1


	//   ....[48]....
        /*034c*/ 	.word	0x00006a90
        /*0350*/ 	.word	0x00000002
        /*0354*/ 	.word	0x00000000
        /*0358*/ 	.short	0x010a
        /*035a*/ 	.byte	0x3f
	.zero		1


	//   ....[49]....
        /*035c*/ 	.word	0x00006b40
        /*0360*/ 	.word	0x00000002
        /*0364*/ 	.word	0x00000000
        /*0368*/ 	.short	0x010a
        /*036a*/ 	.byte	0x3f
	.zero		1


	//   ....[50]....
        /*036c*/ 	.word	0x00006bf0
        /*0370*/ 	.word	0x00000002
        /*0374*/ 	.word	0x00000000
        /*0378*/ 	.short	0x010a
        /*037a*/ 	.byte	0x3f
	.zero		1


	//   ....[51]....
        /*037c*/ 	.word	0x00006ca0
        /*0380*/ 	.word	0x00000002
        /*0384*/ 	.word	0x00000000
        /*0388*/ 	.short	0x010a
        /*038a*/ 	.byte	0x3f
	.zero		1


	//   ....[52]....
        /*038c*/ 	.word	0x00006d50
        /*0390*/ 	.word	0x00000002
        /*0394*/ 	.word	0x00000000
        /*0398*/ 	.short	0x010a
        /*039a*/ 	.byte	0x3f
	.zero		1


	//   ....[53]....
        /*039c*/ 	.word	0x00006e00
        /*03a0*/ 	.word	0x00000002
        /*03a4*/ 	.word	0x00000000
        /*03a8*/ 	.short	0x010a
        /*03aa*/ 	.byte	0x3f
	.zero		1


	//   ....[54]....
        /*03ac*/ 	.word	0x00006eb0
        /*03b0*/ 	.word	0x00000002
        /*03b4*/ 	.word	0x00000000
        /*03b8*/ 	.short	0x010a
        /*03ba*/ 	.byte	0x3f
	.zero		1


	//   ....[55]....
        /*03bc*/ 	.word	0x00006f60
        /*03c0*/ 	.word	0x00000002
        /*03c4*/ 	.word	0x00000000
        /*03c8*/ 	.short	0x010a
        /*03ca*/ 	.byte	0x3f
	.zero		1


	//   ....[56]....
        /*03cc*/ 	.word	0x00007010
        /*03d0*/ 	.word	0x00000002
        /*03d4*/ 	.word	0x00000000
        /*03d8*/ 	.short	0x010a
        /*03da*/ 	.byte	0x3f
	.zero		1


	//   ....[57]....
        /*03dc*/ 	.word	0x000070c0
        /*03e0*/ 	.word	0x00000002
        /*03e4*/ 	.word	0x00000000
        /*03e8*/ 	.short	0x010a
        /*03ea*/ 	.byte	0x3f
	.zero		1


	//   ....[58]....
        /*03ec*/ 	.word	0x00007170
        /*03f0*/ 	.word	0x00000003
        /*03f4*/ 	.word	0x00000000
        /*03f8*/ 	.short	0x010a
        /*03fa*/ 	.byte	0x3f
	.zero		1


	//----- nvinfo : EIATTR_NUM_MBARRIERS
	.align		4
.L_26:
        /*03fc*/ 	.byte	0x03, 0x38
        /*03fe*/ 	.short	0x0024


	//----- nvinfo : EIATTR_EXIT_INSTR_OFFSETS
	.align		4
        /*0400*/ 	.byte	0x04, 0x1c
        /*0402*/ 	.short	(.L_28 - .L_27)


	//   ....[0]....
.L_27:
        /*0404*/ 	.word	0x000008a0


	//   ....[1]....
        /*0408*/ 	.word	0x00001300


	//   ....[2]....
        /*040c*/ 	.word	0x00004460


	//   ....[3]....
        /*0410*/ 	.word	0x00004490


	//   ....[4]....
        /*0414*/ 	.word	0x00005b00


	//   ....[5]....
        /*0418*/ 	.word	0x00005b30


	//   ....[6]....
        /*041c*/ 	.word	0x00005b50


	//   ....[7]....
        /*0420*/ 	.word	0x000064b0


	//   ....[8]....
        /*0424*/ 	.word	0x000071a0


	//----- nvinfo : EIATTR_MAX_THREADS
	.align		4
.L_28:
        /*0428*/ 	.byte	0x04, 0x05
        /*042a*/ 	.short	(.L_30 - .L_29)
.L_29:
        /*042c*/ 	.word	0x00000100
        /*0430*/ 	.word	0x00000001
        /*0434*/ 	.word	0x00000001


	//----- nvinfo : EIATTR_CRS_STACK_SIZE
	.align		4
.L_30:
        /*0438*/ 	.byte	0x04, 0x1e
        /*043a*/ 	.short	(.L_32 - .L_31)
.L_31:
        /*043c*/ 	.word	0x00000000


	//----- nvinfo : EIATTR_CBANK_PARAM_SIZE
	.align		4
.L_32:
        /*0440*/ 	.byte	0x03, 0x19
        /*0442*/ 	.short	0x0470


	//----- nvinfo : EIATTR_PARAM_CBANK
	.align		4
        /*0444*/ 	.byte	0x04, 0x0a
        /*0446*/ 	.short	(.L_34 - .L_33)
	.align		4
.L_33:
        /*0448*/ 	.word	index@(.nv.constant0._ZN7cutlass13device_kernelINS_4conv6kernel13ConvUniversalINS1_16ConvProblemShapeILNS1_8OperatorE1ELi3EEENS1_10collective14CollectiveConvINS1_46MainloopSm90TmaGmmaWarpSpecializedImplicitGemmILS5_1ELi18ELi3EN4cute5tupleIJNSA_1CILi1EEESD_SD_EEENS1_36KernelImplicitTmaWarpSpecializedSm90ELi1EEENSB_IJNSC_ILi64EEENSC_ILi128EEENSB_IJNSC_ILi32EEEEEEEEENS_6half_tESM_NSA_8TiledMMAINSA_8MMA_AtomIJNSA_4SM904GMMA26MMA_64x128x16_F32F16F16_SSILNSQ_5MajorE0ELSS_1ELNSQ_7ScaleInE1ELST_1EEEEEENSA_6LayoutISE_NSB_IJNSC_ILi0EEESX_SX_EEEEENSB_IJNSA_10UnderscoreES10_S10_EEEEENS7_6detail26Sm90ImplicitGemmTileTraitsINSA_20SM90_TMA_LOAD_IM2COLENSA_14ComposedLayoutINSA_7SwizzleILi2ELi4ELi3EEENSA_18smem_ptr_flag_bitsILi16EEENSW_INSB_IJNSB_IJNSC_ILi8EEES1B_EEENSB_IJSJ_SD_EEENSB_IJSD_NSC_ILi18EEEEEEEEENSB_IJNSB_IJSJ_NSC_ILi256EEEEEENSB_IJSD_SX_EEENSB_IJSX_NSC_ILi2048EEEEEEEEEEEEEvEENS14_INSA_13SM90_TMA_LOADENS16_INS17_ILi3ELi4ELi3EEES1A_NSW_INSB_IJNSB_IJSH_NSC_ILi2EEEEEENSB_IJS1B_NSC_ILi4EEEEEES1F_EEENSB_IJNSB_IJSD_S1K_EEENSB_IJSH_NSC_ILi512EEEEEENSB_IJSX_NSC_ILi4096EEEEEEEEEEEEEvEEEENS_8epilogue10collective6detail29Sm90TmaWarpSpecializedAdapterINS28_15DefaultEpilogueISM_NSB_IJNSB_IJllllEEESD_SX_EEES2D_NS27_6thread17LinearCombinationISM_Li1EffLNS2E_9ScaleType4KindE0ELNS_15FloatRoundStyleE2ESM_EENS_4gemm15EpilogueDefaultEEEEEvvEEEEvNT_6ParamsE)
        /*044c*/ 	.short	0x0210
        /*044e*/ 	.short	0x0470


	//----- nvinfo : EIATTR_SW_WAR
	.align		4
.L_34:
        /*0450*/ 	.byte	0x04, 0x36
        /*0452*/ 	.short	(.L_36 - .L_35)
.L_35:
        /*0454*/ 	.word	0x00000008
.L_36:


//--------------------- .nv.callgraph             --------------------------
	.section	.nv.callgraph,"",@"SHT_CUDA_CALLGRAPH"
	.align	4
	.sectionentsize	8
	.align		4
        /*0000*/ 	.word	0x00000000
	.align		4
        /*0004*/ 	.word	0xffffffff
	.align		4
        /*0008*/ 	.word	0x00000000
	.align		4
        /*000c*/ 	.word	0xfffffffe
	.align		4
        /*0010*/ 	.word	0x00000000
	.align		4
        /*0014*/ 	.word	0xfffffffd
	.align		4
        /*0018*/ 	.word	0x00000000
	.align		4
        /*001c*/ 	.word	0xfffffffc


//--------------------- .nv.constant4             --------------------------
	.section	.nv.constant4,"a",@progbits
	.align	8
	.align		8
.nv.constant4:
        /*0000*/ 	.dword	_ZN39_INTERNAL_45060a6b_4_k_cu_e9dc7e56_27974cuda3std3__45__cpo5beginE
	.align		8
        /*0008*/ 	.dword	_ZN39_INTERNAL_45060a6b_4_k_cu_e9dc7e56_27974cuda3std3__45__cpo3endE
	.align		8
        /*0010*/ 	.dword	_ZN39_INTERNAL_45060a6b_4_k_cu_e9dc7e56_27974cuda3std3__45__cpo6cbeginE
	.align		8
        /*0018*/ 	.dword	_ZN39_INTERNAL_45060a6b_4_k_cu_e9dc7e56_27974cuda3std3__45__cpo4cendE
	.align		8
        /*0020*/ 	.dword	_ZN39_INTERNAL_45060a6b_4_k_cu_e9dc7e56_27974cuda3std3__441_GLOBAL__N__45060a6b_4_k_cu_e9dc7e56_27976ignoreE
	.align		8
        /*0028*/ 	.dword	_ZN39_INTERNAL_45060a6b_4_k_cu_e9dc7e56_27974cuda3std3__419piecewise_constructE
	.align		8
        /*0030*/ 	.dword	_ZN39_INTERNAL_45060a6b_4_k_cu_e9dc7e56_27974cuda3std3__48in_placeE
	.align		8
        /*0038*/ 	.dword	_ZN39_INTERNAL_45060a6b_4_k_cu_e9dc7e56_27974cuda3std6ranges3__45__cpo4swapE
	.align		8
        /*0040*/ 	.dword	_ZN39_INTERNAL_45060a6b_4_k_cu_e9dc7e56_27974cuda3std6ranges3__45__cpo9iter_moveE
	.align		8
        /*0048*/ 	.dword	_ZN39_INTERNAL_45060a6b_4_k_cu_e9dc7e56_27974cute7productE
	.align		8
        /*0050*/ 	.dword	_ZN39_INTERNAL_45060a6b_4_k_cu_e9dc7e56_27974cute1_E


//--------------------- .text._ZN7cutlass13device_kernelINS_4conv6kernel13ConvUniversalINS1_16ConvProblemShapeILNS1_8OperatorE1ELi3EEENS1_10collective14CollectiveConvINS1_46MainloopSm90TmaGmmaWarpSpecializedImplicitGemmILS5_1ELi18ELi3EN4cute5tupleIJNSA_1CILi1EEESD_SD_EEENS1_36KernelImplicitTmaWarpSpecializedSm90ELi1EEENSB_IJNSC_ILi64EEENSC_ILi128EEENSB_IJNSC_ILi32EEEEEEEEENS_6half_tESM_NSA_8TiledMMAINSA_8MMA_AtomIJNSA_4SM904GMMA26MMA_64x128x16_F32F16F16_SSILNSQ_5MajorE0ELSS_1ELNSQ_7ScaleInE1ELST_1EEEEEENSA_6LayoutISE_NSB_IJNSC_ILi0EEESX_SX_EEEEENSB_IJNSA_10UnderscoreES10_S10_EEEEENS7_6detail26Sm90ImplicitGemmTileTraitsINSA_20SM90_TMA_LOAD_IM2COLENSA_14ComposedLayoutINSA_7SwizzleILi2ELi4ELi3EEENSA_18smem_ptr_flag_bitsILi16EEENSW_INSB_IJNSB_IJNSC_ILi8EEES1B_EEENSB_IJSJ_SD_EEENSB_IJSD_NSC_ILi18EEEEEEEEENSB_IJNSB_IJSJ_NSC_ILi256EEEEEENSB_IJSD_SX_EEENSB_IJSX_NSC_ILi2048EEEEEEEEEEEEEvEENS14_INSA_13SM90_TMA_LOADENS16_INS17_ILi3ELi4ELi3EEES1A_NSW_INSB_IJNSB_IJSH_NSC_ILi2EEEEEENSB_IJS1B_NSC_ILi4EEEEEES1F_EEENSB_IJNSB_IJSD_S1K_EEENSB_IJSH_NSC_ILi512EEEEEENSB_IJSX_NSC_ILi4096EEEEEEEEEEEEEvEEEENS_8epilogue10collective6detail29Sm90TmaWarpSpecializedAdapterINS28_15DefaultEpilogueISM_NSB_IJNSB_IJllllEEESD_SX_EEES2D_NS27_6thread17LinearCombinationISM_Li1EffLNS2E_9ScaleType4KindE0ELNS_15FloatRoundStyleE2ESM_EENS_4gemm15EpilogueDefaultEEEEEvvEEEEvNT_6ParamsE --------------------------
	.section	.text._ZN7cutlass13device_kernelINS_4conv6kernel13ConvUniversalINS1_16ConvProblemShapeILNS1_8OperatorE1ELi3EEENS1_10collective14CollectiveConvINS1_46MainloopSm90TmaGmmaWarpSpecializedImplicitGemmILS5_1ELi18ELi3EN4cute5tupleIJNSA_1CILi1EEESD_SD_EEENS1_36KernelImplicitTmaWarpSpecializedSm90ELi1EEENSB_IJNSC_ILi64EEENSC_ILi128EEENSB_IJNSC_ILi32EEEEEEEEENS_6half_tESM_NSA_8TiledMMAINSA_8MMA_AtomIJNSA_4SM904GMMA26MMA_64x128x16_F32F16F16_SSILNSQ_5MajorE0ELSS_1ELNSQ_7ScaleInE1ELST_1EEEEEENSA_6LayoutISE_NSB_IJNSC_ILi0EEESX_SX_EEEEENSB_IJNSA_10UnderscoreES10_S10_EEEEENS7_6detail26Sm90ImplicitGemmTileTraitsINSA_20SM90_TMA_LOAD_IM2COLENSA_14ComposedLayoutINSA_7SwizzleILi2ELi4ELi3EEENSA_18smem_ptr_flag_bitsILi16EEENSW_INSB_IJNSB_IJNSC_ILi8EEES1B_EEENSB_IJSJ_SD_EEENSB_IJSD_NSC_ILi18EEEEEEEEENSB_IJNSB_IJSJ_NSC_ILi256EEEEEENSB_IJSD_SX_EEENSB_IJSX_NSC_ILi2048EEEEEEEEEEEEEvEENS14_INSA_13SM90_TMA_LOADENS16_INS17_ILi3ELi4ELi3EEES1A_NSW_INSB_IJNSB_IJSH_NSC_ILi2EEEEEENSB_IJS1B_NSC_ILi4EEEEEES1F_EEENSB_IJNSB_IJSD_S1K_EEENSB_IJSH_NSC_ILi512EEEEEENSB_IJSX_NSC_ILi4096EEEEEEEEEEEEEvEEEENS_8epilogue10collective6detail29Sm90TmaWarpSpecializedAdapterINS28_15DefaultEpilogueISM_NSB_IJNSB_IJllllEEESD_SX_EEES2D_NS27_6thread17LinearCombinationISM_Li1EffLNS2E_9ScaleType4KindE0ELNS_15FloatRoundStyleE2ESM_EENS_4gemm15EpilogueDefaultEEEEEvvEEEEvNT_6ParamsE,"ax",@progbits
	.align	128
.text._ZN7cutlass13device_kernelINS_4conv6kernel13ConvUniversalINS1_16ConvProblemShapeILNS1_8OperatorE1ELi3EEENS1_10collective14CollectiveConvINS1_46MainloopSm90TmaGmmaWarpSpecializedImplicitGemmILS5_1ELi18ELi3EN4cute5tupleIJNSA_1CILi1EEESD_SD_EEENS1_36KernelImplicitTmaWarpSpecializedSm90ELi1EEENSB_IJNSC_ILi64EEENSC_ILi128EEENSB_IJNSC_ILi32EEEEEEEEENS_6half_tESM_NSA_8TiledMMAINSA_8MMA_AtomIJNSA_4SM904GMMA26MMA_64x128x16_F32F16F16_SSILNSQ_5MajorE0ELSS_1ELNSQ_7ScaleInE1ELST_1EEEEEENSA_6LayoutISE_NSB_IJNSC_ILi0EEESX_SX_EEEEENSB_IJNSA_10UnderscoreES10_S10_EEEEENS7_6detail26Sm90ImplicitGemmTileTraitsINSA_20SM90_TMA_LOAD_IM2COLENSA_14ComposedLayoutINSA_7SwizzleILi2ELi4ELi3EEENSA_18smem_ptr_flag_bitsILi16EEENSW_INSB_IJNSB_IJNSC_ILi8EEES1B_EEENSB_IJSJ_SD_EEENSB_IJSD_NSC_ILi18EEEEEEEEENSB_IJNSB_IJSJ_NSC_ILi256EEEEEENSB_IJSD_SX_EEENSB_IJSX_NSC_ILi2048EEEEEEEEEEEEEvEENS14_INSA_13SM90_TMA_LOADENS16_INS17_ILi3ELi4ELi3EEES1A_NSW_INSB_IJNSB_IJSH_NSC_ILi2EEEEEENSB_IJS1B_NSC_ILi4EEEEEES1F_EEENSB_IJNSB_IJSD_S1K_EEENSB_IJSH_NSC_ILi512EEEEEENSB_IJSX_NSC_ILi4096EEEEEEEEEEEEEvEEEENS_8epilogue10collective6detail29Sm90TmaWarpSpecializedAdapterINS28_15DefaultEpilogueISM_NSB_IJNSB_IJllllEEESD_SX_EEES2D_NS27_6thread17LinearCombinationISM_Li1EffLNS2E_9ScaleType4KindE0ELNS_15FloatRoundStyleE2ESM_EENS_4gemm15EpilogueDefaultEEEEEvvEEEEvNT_6ParamsE:
        .type           _ZN7cutlass13device_kernelINS_4conv6kernel13ConvUniversalINS1_16ConvProblemShapeILNS1_8OperatorE1ELi3EEENS1_10collective14CollectiveConvINS1_46MainloopSm90TmaGmmaWarpSpecializedImplicitGemmILS5_1ELi18ELi3EN4cute5tupleIJNSA_1CILi1EEESD_SD_EEENS1_36KernelImplicitTmaWarpSpecializedSm90ELi1EEENSB_IJNSC_ILi64EEENSC_ILi128EEENSB_IJNSC_ILi32EEEEEEEEENS_6half_tESM_NSA_8TiledMMAINSA_8MMA_AtomIJNSA_4SM904GMMA26MMA_64x128x16_F32F16F16_SSILNSQ_5MajorE0ELSS_1ELNSQ_7ScaleInE1ELST_1EEEEEENSA_6LayoutISE_NSB_IJNSC_ILi0EEESX_SX_EEEEENSB_IJNSA_10UnderscoreES10_S10_EEEEENS7_6detail26Sm90ImplicitGemmTileTraitsINSA_20SM90_TMA_LOAD_IM2COLENSA_14ComposedLayoutINSA_7SwizzleILi2ELi4ELi3EEENSA_18smem_ptr_flag_bitsILi16EEENSW_INSB_IJNSB_IJNSC_ILi8EEES1B_EEENSB_IJSJ_SD_EEENSB_IJSD_NSC_ILi18EEEEEEEEENSB_IJNSB_IJSJ_NSC_ILi256EEEEEENSB_IJSD_SX_EEENSB_IJSX_NSC_ILi2048EEEEEEEEEEEEEvEENS14_INSA_13SM90_TMA_LOADENS16_INS17_ILi3ELi4ELi3EEES1A_NSW_INSB_IJNSB_IJSH_NSC_ILi2EEEEEENSB_IJS1B_NSC_ILi4EEEEEES1F_EEENSB_IJNSB_IJSD_S1K_EEENSB_IJSH_NSC_ILi512EEEEEENSB_IJSX_NSC_ILi4096EEEEEEEEEEEEEvEEEENS_8epilogue10collective6detail29Sm90TmaWarpSpecializedAdapterINS28_15DefaultEpilogueISM_NSB_IJNSB_IJllllEEESD_SX_EEES2D_NS27_6thread17LinearCombinationISM_Li1EffLNS2E_9ScaleType4KindE0ELNS_15FloatRoundStyleE2ESM_EENS_4gemm15EpilogueDefaultEEEEEvvEEEEvNT_6ParamsE,@function
        .size           _ZN7cutlass13device_kernelINS_4conv6kernel13ConvUniversalINS1_16ConvProblemShapeILNS1_8OperatorE1ELi3EEENS1_10collective14CollectiveConvINS1_46MainloopSm90TmaGmmaWarpSpecializedImplicitGemmILS5_1ELi18ELi3EN4cute5tupleIJNSA_1CILi1EEESD_SD_EEENS1_36KernelImplicitTmaWarpSpecializedSm90ELi1EEENSB_IJNSC_ILi64EEENSC_ILi128EEENSB_IJNSC_ILi32EEEEEEEEENS_6half_tESM_NSA_8TiledMMAINSA_8MMA_AtomIJNSA_4SM904GMMA26MMA_64x128x16_F32F16F16_SSILNSQ_5MajorE0ELSS_1ELNSQ_7ScaleInE1ELST_1EEEEEENSA_6LayoutISE_NSB_IJNSC_ILi0EEESX_SX_EEEEENSB_IJNSA_10UnderscoreES10_S10_EEEEENS7_6detail26Sm90ImplicitGemmTileTraitsINSA_20SM90_TMA_LOAD_IM2COLENSA_14ComposedLayoutINSA_7SwizzleILi2ELi4ELi3EEENSA_18smem_ptr_flag_bitsILi16EEENSW_INSB_IJNSB_IJNSC_ILi8EEES1B_EEENSB_IJSJ_SD_EEENSB_IJSD_NSC_ILi18EEEEEEEEENSB_IJNSB_IJSJ_NSC_ILi256EEEEEENSB_IJSD_SX_EEENSB_IJSX_NSC_ILi2048EEEEEEEEEEEEEvEENS14_INSA_13SM90_TMA_LOADENS16_INS17_ILi3ELi4ELi3EEES1A_NSW_INSB_IJNSB_IJSH_NSC_ILi2EEEEEENSB_IJS1B_NSC_ILi4EEEEEES1F_EEENSB_IJNSB_IJSD_S1K_EEENSB_IJSH_NSC_ILi512EEEEEENSB_IJSX_NSC_ILi4096EEEEEEEEEEEEEvEEEENS_8epilogue10collective6detail29Sm90TmaWarpSpecializedAdapterINS28_15DefaultEpilogueISM_NSB_IJNSB_IJllllEEESD_SX_EEES2D_NS27_6thread17LinearCombinationISM_Li1EffLNS2E_9ScaleType4KindE0ELNS_15FloatRoundStyleE2ESM_EENS_4gemm15EpilogueDefaultEEEEEvvEEEEvNT_6ParamsE,(.L_x_172 - _ZN7cutlass13device_kernelINS_4conv6kernel13ConvUniversalINS1_16ConvProblemShapeILNS1_8OperatorE1ELi3EEENS1_10collective14CollectiveConvINS1_46MainloopSm90TmaGmmaWarpSpecializedImplicitGemmILS5_1ELi18ELi3EN4cute5tupleIJNSA_1CILi1EEESD_SD_EEENS1_36KernelImplicitTmaWarpSpecializedSm90ELi1EEENSB_IJNSC_ILi64EEENSC_ILi128EEENSB_IJNSC_ILi32EEEEEEEEENS_6half_tESM_NSA_8TiledMMAINSA_8MMA_AtomIJNSA_4SM904GMMA26MMA_64x128x16_F32F16F16_SSILNSQ_5MajorE0ELSS_1ELNSQ_7ScaleInE1ELST_1EEEEEENSA_6LayoutISE_NSB_IJNSC_ILi0EEESX_SX_EEEEENSB_IJNSA_10UnderscoreES10_S10_EEEEENS7_6detail26Sm90ImplicitGemmTileTraitsINSA_20SM90_TMA_LOAD_IM2COLENSA_14ComposedLayoutINSA_7SwizzleILi2ELi4ELi3EEENSA_18smem_ptr_flag_bitsILi16EEENSW_INSB_IJNSB_IJNSC_ILi8EEES1B_EEENSB_IJSJ_SD_EEENSB_IJSD_NSC_ILi18EEEEEEEEENSB_IJNSB_IJSJ_NSC_ILi256EEEEEENSB_IJSD_SX_EEENSB_IJSX_NSC_ILi2048EEEEEEEEEEEEEvEENS14_INSA_13SM90_TMA_LOADENS16_INS17_ILi3ELi4ELi3EEES1A_NSW_INSB_IJNSB_IJSH_NSC_ILi2EEEEEENSB_IJS1B_NSC_ILi4EEEEEES1F_EEENSB_IJNSB_IJSD_S1K_EEENSB_IJSH_NSC_ILi512EEEEEENSB_IJSX_NSC_ILi4096EEEEEEEEEEEEEvEEEENS_8epilogue10collective6detail29Sm90TmaWarpSpecializedAdapterINS28_15DefaultEpilogueISM_NSB_IJNSB_IJllllEEESD_SX_EEES2D_NS27_6thread17LinearCombinationISM_Li1EffLNS2E_9ScaleType4KindE0ELNS_15FloatRoundStyleE2ESM_EENS_4gemm15EpilogueDefaultEEEEEvvEEEEvNT_6ParamsE)
        .other          _ZN7cutlass13device_kernelINS_4conv6kernel13ConvUniversalINS1_16ConvProblemShapeILNS1_8OperatorE1ELi3EEENS1_10collective14CollectiveConvINS1_46MainloopSm90TmaGmmaWarpSpecializedImplicitGemmILS5_1ELi18ELi3EN4cute5tupleIJNSA_1CILi1EEESD_SD_EEENS1_36KernelImplicitTmaWarpSpecializedSm90ELi1EEENSB_IJNSC_ILi64EEENSC_ILi128EEENSB_IJNSC_ILi32EEEEEEEEENS_6half_tESM_NSA_8TiledMMAINSA_8MMA_AtomIJNSA_4SM904GMMA26MMA_64x128x16_F32F16F16_SSILNSQ_5MajorE0ELSS_1ELNSQ_7ScaleInE1ELST_1EEEEEENSA_6LayoutISE_NSB_IJNSC_ILi0EEESX_SX_EEEEENSB_IJNSA_10UnderscoreES10_S10_EEEEENS7_6detail26Sm90ImplicitGemmTileTraitsINSA_20SM90_TMA_LOAD_IM2COLENSA_14ComposedLayoutINSA_7SwizzleILi2ELi4ELi3EEENSA_18smem_ptr_flag_bitsILi16EEENSW_INSB_IJNSB_IJNSC_ILi8EEES1B_EEENSB_IJSJ_SD_EEENSB_IJSD_NSC_ILi18EEEEEEEEENSB_IJNSB_IJSJ_NSC_ILi256EEEEEENSB_IJSD_SX_EEENSB_IJSX_NSC_ILi2048EEEEEEEEEEEEEvEENS14_INSA_13SM90_TMA_LOADENS16_INS17_ILi3ELi4ELi3EEES1A_NSW_INSB_IJNSB_IJSH_NSC_ILi2EEEEEENSB_IJS1B_NSC_ILi4EEEEEES1F_EEENSB_IJNSB_IJSD_S1K_EEENSB_IJSH_NSC_ILi512EEEEEENSB_IJSX_NSC_ILi4096EEEEEEEEEEEEEvEEEENS_8epilogue10collective6detail29Sm90TmaWarpSpecializedAdapterINS28_15DefaultEpilogueISM_NSB_IJNSB_IJllllEEESD_SX_EEES2D_NS27_6thread17LinearCombinationISM_Li1EffLNS2E_9ScaleType4KindE0ELNS_15FloatRoundStyleE2ESM_EENS_4gemm15EpilogueDefaultEEEEEvvEEEEvNT_6ParamsE,@"STO_CUDA_ENTRY STV_DEFAULT"
_ZN7cutlass13device_kernelINS_4conv6kernel13ConvUniversalINS1_16ConvProblemShapeILNS1_8OperatorE1ELi3EEENS1_10collective14CollectiveConvINS1_46MainloopSm90TmaGmmaWarpSpecializedImplicitGemmILS5_1ELi18ELi3EN4cute5tupleIJNSA_1CILi1EEESD_SD_EEENS1_36KernelImplicitTmaWarpSpecializedSm90ELi1EEENSB_IJNSC_ILi64EEENSC_ILi128EEENSB_IJNSC_ILi32EEEEEEEEENS_6half_tESM_NSA_8TiledMMAINSA_8MMA_AtomIJNSA_4SM904GMMA26MMA_64x128x16_F32F16F16_SSILNSQ_5MajorE0ELSS_1ELNSQ_7ScaleInE1ELST_1EEEEEENSA_6LayoutISE_NSB_IJNSC_ILi0EEESX_SX_EEEEENSB_IJNSA_10UnderscoreES10_S10_EEEEENS7_6detail26Sm90ImplicitGemmTileTraitsINSA_20SM90_TMA_LOAD_IM2COLENSA_14ComposedLayoutINSA_7SwizzleILi2ELi4ELi3EEENSA_18smem_ptr_flag_bitsILi16EEENSW_INSB_IJNSB_IJNSC_ILi8EEES1B_EEENSB_IJSJ_SD_EEENSB_IJSD_NSC_ILi18EEEEEEEEENSB_IJNSB_IJSJ_NSC_ILi256EEEEEENSB_IJSD_SX_EEENSB_IJSX_NSC_ILi2048EEEEEEEEEEEEEvEENS14_INSA_13SM90_TMA_LOADENS16_INS17_ILi3ELi4ELi3EEES1A_NSW_INSB_IJNSB_IJSH_NSC_ILi2EEEEEENSB_IJS1B_NSC_ILi4EEEEEES1F_EEENSB_IJNSB_IJSD_S1K_EEENSB_IJSH_NSC_ILi512EEEEEENSB_IJSX_NSC_ILi4096EEEEEEEEEEEEEvEEEENS_8epilogue10collective6detail29Sm90TmaWarpSpecializedAdapterINS28_15DefaultEpilogueISM_NSB_IJNSB_IJllllEEESD_SX_EEES2D_NS27_6thread17LinearCombinationISM_Li1EffLNS2E_9ScaleType4KindE0ELNS_15FloatRoundStyleE2ESM_EENS_4gemm15EpilogueDefaultEEEEEvvEEEEvNT_6ParamsE:
[----:B------:R-:W-:Y:S01]  /*0000*/  LDC R1, c[0x0][0x28] ;  /* 0x00000a00ff017b82 */ /* 0x000fe20000000800 */
[----:B------:R-:W0:Y:S01]  /*0010*/  S2R R8, SR_TID.X ;  /* 0x0000000000087919 */ /* 0x000e220000002100 */
[----:B------:R-:W-:Y:S01]  /*0020*/  ELECT P0, URZ, PT ;  /* 0x00000000003f782f */ /* 0x000fe20003800000 */
[----:B------:R-:W-:Y:S01]  /*0030*/  BSSY B0, `(.L_x_0) ;  /* 0x000000f000007945 */ /* 0x000fe20003800000 */
[--C-:B0-----:R-:W-:Y:S02]  /*0040*/  SHF.R.U32.HI R0, RZ, 0x5, R8.reuse ;  /* 0x00000005ff007819 */ /* 0x101fe40000011608 */
[----:B------:R-:W-:-:S03]  /*0050*/  SHF.R.U32.HI R3, RZ, 0x7, R8 ;  /* 0x00000007ff037819 */ /* 0x000fc60000011608 */
[----:B------:R-:W0:Y:S04]  /*0060*/  SHFL.IDX PT, R2, R0, RZ, 0x1f ;  /* 0x00001fff00027589 */ /* 0x000e2800000e0000 */
[----:B------:R1:W2:Y:S01]  /*0070*/  SHFL.IDX PT, R7, R3, RZ, 0x1f ;  /* 0x00001fff03077589 */ /* 0x0002a200000e0000 */
[----:B0-----:R-:W-:-:S13]  /*0080*/  ISETP.NE.OR P0, PT, R2, RZ, !P0 ;  /* 0x000000ff0200720c */ /* 0x001fda0004705670 */
[----:B-12---:R-:W-:Y:S05]  /*0090*/  @P0 BRA `(.L_x_1) ;  /* 0x0000000000200947 */ /* 0x006fea0003800000 */
[----:B------:R-:W-:Y:S02]  /*00a0*/  ULDC.64 UR4, c[0x0][0x198] ;  /* 0x0000660000047ab9 */ /* 0x000fe40000000a00 */
[----:B------:R-:W-:Y:S02]  /*00b0*/  UIADD3 UR6, UP0, UR4, 0xf0, URZ ;  /* 0x000000f004067890 */ /* 0x000fe4000ff1e03f */
[----:B------:R-:W-:Y:S02]  /*00c0*/  UIADD3 UR4, UP1, UR4, 0x270, URZ ;  /* 0x0000027004047890 */ /* 0x000fe4000ff3e03f */
[----:B------:R-:W-:Y:S02]  /*00d0*/  UIADD3.X UR7, URZ, UR5, URZ, UP0, !UPT ;  /* 0x000000053f077290 */ /* 0x000fe400087fe43f */
[----:B------:R-:W-:-:S07]  /*00e0*/  UIADD3.X UR5, URZ, UR5, URZ, UP1, !UPT ;  /* 0x000000053f057290 */ /* 0x000fce0008ffe43f */
[----:B------:R0:W-:Y:S02]  /*00f0*/  UTMACCTL.PF [UR6] ;  /* 0x00000000060079b9 */ /* 0x0001e40008040000 */
[----:B------:R0:W-:Y:S02]  /*0100*/  UTMACCTL.PF [UR4] ;  /* 0x00000000040079b9 */ /* 0x0001e40008040000 */
[----:B0-----:R-:W-:Y:S01]  /*0110*/  NOP ;  /* 0x0000000000007918 */ /* 0x001fe20000000000 */
.L_x_1:
[----:B------:R-:W-:Y:S05]  /*0120*/  BSYNC B0 ;  /* 0x0000000000007941 */ /* 0x000fea0003800000 */
.L_x_0:
[----:B------:R-:W0:Y:S01]  /*0130*/  SHFL.IDX PT, R0, R0, RZ, 0x1f ;  /* 0x00001fff00007589 */ /* 0x000e2200000e0000 */
[----:B------:R-:W-:-:S04]  /*0140*/  SHF.R.S32.HI R3, RZ, 0x1f, R2 ;  /* 0x0000001fff037819 */ /* 0x000fc80000011402 */
[----:B------:R-:W-:Y:S02]  /*0150*/  LEA.HI R3, R3, R2, RZ, 0x2 ;  /* 0x0000000203037211 */ /* 0x000fe400078f10ff */
[----:B0-----:R-:W-:-:S13]  /*0160*/  ISETP.NE.AND P0, PT, R0, RZ, PT ;  /* 0x000000ff0000720c */ /* 0x001fda0003f05270 */
[----:B------:R-:W-:Y:S05]  /*0170*/  @P0 BRA `(.L_x_2) ;  /* 0x0000000000d40947 */ /* 0x000fea0003800000 */
[----:B------:R-:W-:Y:S01]  /*0180*/  ELECT P0, URZ, PT ;  /* 0x00000000003f782f */ /* 0x000fe20003800000 */
[----:B------:R-:W-:-:S12]  /*0190*/  BSSY B0, `(.L_x_2) ;  /* 0x0000033000007945 */ /* 0x000fd80003800000 */
[----:B------:R-:W-:Y:S05]  /*01a0*/  @!P0 BRA `(.L_x_3) ;  /* 0x0000000000c48947 */ /* 0x000fea0003800000 */
[----:B------:R-:W0:Y:S01]  /*01b0*/  S2UR UR8, SR_CgaCtaId ;  /* 0x00000000000879c3 */ /* 0x000e220000008800 */
[----:B------:R-:W-:Y:S01]  /*01c0*/  UMOV UR4, 0x400 ;  /* 0x0000040000047882 */ /* 0x000fe20000000000 */
[----:B------:R-:W-:Y:S01]  /*01d0*/  UMOV UR5, 0x1 ;  /* 0x0000000100057882 */ /* 0x000fe20000000000 */
[----:B------:R-:W-:Y:S02]  /*01e0*/  UMOV UR6, 0x80 ;  /* 0x0000008000067882 */ /* 0x000fe40000000000 */
[----:B------:R-:W-:-:S04]  /*01f0*/  UIADD3 UR6, -UR6, 0x100000, URZ ;  /* 0x0010000006067890 */ /* 0x000fc8000fffe13f */
[----:B------:R-:W-:Y:S02]  /*0200*/  USHF.L.U32 UR7, UR6, 0xb, URZ ;  /* 0x0000000b06077899 */ /* 0x000fe4000800063f */
[----:B------:R-:W-:Y:S02]  /*0210*/  USHF.L.U32 UR6, UR6, 0x1, URZ ;  /* 0x0000000106067899 */ /* 0x000fe4000800063f */
[----:B0-----:R-:W-:Y:S02]  /*0220*/  ULEA UR8, UR8, UR4, 0x18 ;  /* 0x0000000408087291 */ /* 0x001fe4000f8ec03f */
[----:B------:R-:W-:-:S04]  /*0230*/  UIADD3 UR4, -UR5, 0x100000, URZ ;  /* 0x0010000005047890 */ /* 0x000fc8000fffe13f */
[----:B------:R-:W-:Y:S02]  /*0240*/  USHF.L.U32 UR5, UR4, 0xb, URZ ;  /* 0x0000000b04057899 */ /* 0x000fe4000800063f */
[----:B------:R-:W-:Y:S01]  /*0250*/  USHF.L.U32 UR4, UR4, 0x1, URZ ;  /* 0x0000000104047899 */ /* 0x000fe2000800063f */
[----:B------:R-:W0:Y:S11]  /*0260*/  FENCE.VIEW.ASYNC.S ;  /* 0x00000000000073c6 */ /* 0x000e360000000000 */
[----:B0-----:R0:W1:Y:S01]  /*0270*/  SYNCS.EXCH.64 URZ, [UR8+0x36000], UR4 ;  /* 0x03600004083f75b2 */ /* 0x0010620008000100 */
[----:B------:R0:W2:Y:S01]  /*0280*/  SYNCS.EXCH.64 URZ, [UR8+0x36090], UR6 ;  /* 0x03609006083f75b2 */ /* 0x0000a20008000100 */
[----:B------:R0:W3:Y:S01]  /*0290*/  SYNCS.EXCH.64 URZ, [UR8+0x36008], UR4 ;  /* 0x03600804083f75b2 */ /* 0x0000e20008000100 */
[----:B------:R0:W4:Y:S01]  /*02a0*/  SYNCS.EXCH.64 URZ, [UR8+0x36098], UR6 ;  /* 0x03609806083f75b2 */ /* 0x0001220008000100 */
[----:B------:R0:W0:Y:S01]  /*02b0*/  SYNCS.EXCH.64 URZ, [UR8+0x36010], UR4 ;  /* 0x03601004083f75b2 */ /* 0x0000220008000100 */
        /* <DEDUP_REMOVED lines=31> */
[----:B-1234-:R-:W-:Y:S01]  /*04b0*/  NOP ;  /* 0x0000000000007918 */ /* 0x01efe20000000000 */
.L_x_3:
[----:B0-----:R-:W-:Y:S05]  /*04c0*/  BSYNC B0 ;  /* 0x0000000000007941 */ /* 0x001fea0003800000 */
.L_x_2:
[----:B------:R-:W-:Y:S01]  /*04d0*/  ULDC.64 UR4, c[0x0][0x618] ;  /* 0x0001860000047ab9 */ /* 0x000fe20000000a00 */
[----:B------:R-:W-:Y:S01]  /*04e0*/  LOP3.LUT R3, R3, 0xfffffffc, RZ, 0xc0, !PT ;  /* 0xfffffffc03037812 */ /* 0x000fe200078ec0ff */
[----:B------:R-:W-:Y:S01]  /*04f0*/  NOP ;  /* 0x0000000000007918 */ /* 0x000fe20000000000 */
[----:B------:R-:W-:Y:S01]  /*0500*/  ISETP.NE.U32.AND P0, PT, RZ, UR4, PT ;  /* 0x00000004ff007c0c */ /* 0x000fe2000bf05070 */
[----:B------:R-:W-:Y:S01]  /*0510*/  NOP ;  /* 0x0000000000007918 */ /* 0x000fe20000000000 */
[----:B------:R-:W-:Y:S01]  /*0520*/  BAR.SYNC.DEFER_BLOCKING 0x0 ;  /* 0x0000000000007b1d */ /* 0x000fe20000010000 */
[----:B------:R-:W-:Y:S01]  /*0530*/  IMAD.IADD R6, R2, 0x1, -R3 ;  /* 0x0000000102067824 */ /* 0x000fe200078e0a03 */
[----:B------:R-:W-:Y:S02]  /*0540*/  ISETP.NE.AND.EX P0, PT, RZ, UR5, PT, P0 ;  /* 0x00000005ff007c0c */ /* 0x000fe4000bf05300 */
[C---:B------:R-:W-:Y:S02]  /*0550*/  ISETP.NE.AND P2, PT, R7.reuse, 0x1, PT ;  /* 0x000000010700780c */ /* 0x040fe40003f45270 */
[----:B------:R-:W-:Y:S01]  /*0560*/  LOP3.LUT P1, RZ, R7, R6, RZ, 0xfc, !PT ;  /* 0x0000000607ff7212 */ /* 0x000fe2000782fcff */
[----:B------:R-:W-:-:S03]  /*0570*/  ULDC.64 UR12, c[0x0][0x208] ;  /* 0x00008200000c7ab9 */ /* 0x000fc60000000a00 */
[----:B------:R-:W-:-:S04]  /*0580*/  SEL R2, RZ, 0x1, P1 ;  /* 0x00000001ff027807 */ /* 0x000fc80000800000 */
[----:B------:R-:W-:Y:S01]  /*0590*/  SEL R2, R2, 0x2, P2 ;  /* 0x0000000202027807 */ /* 0x000fe20001000000 */
[----:B------:R-:W-:Y:S06]  /*05a0*/  @!P0 BRA `(.L_x_4) ;  /* 0x00000000001c8947 */ /* 0x000fec0003800000 */
[----:B------:R-:W0:Y:S02]  /*05b0*/  LDC.64 R4, c[0x0][0x618] ;  /* 0x00018600ff047b82 */ /* 0x000e240000000a00 */
[----:B0-----:R-:W2:Y:S02]  /*05c0*/  LDG.E.64 R4, desc[UR12][R4.64] ;  /* 0x0000000c04047981 */ /* 0x001ea4000c1e1b00 */
[----:B--2---:R-:W-:-:S04]  /*05d0*/  ISETP.NE.U32.AND P0, PT, R4, RZ, PT ;  /* 0x000000ff0400720c */ /* 0x004fc80003f05070 */
[----:B------:R-:W-:-:S13]  /*05e0*/  ISETP.NE.AND.EX P0, PT, R5, RZ, PT, P0 ;  /* 0x000000ff0500720c */ /* 0x000fda0003f05300 */
[----:B------:R-:W-:Y:S05]  /*05f0*/  @!P0 BRA `(.L_x_4) ;  /* 0x0000000000088947 */ /* 0x000fea0003800000 */
[----:B------:R2:W5:Y:S01]  /*0600*/  LD.E R0, desc[UR12][R4.64] ;  /* 0x0000000c04007980 */ /* 0x000562000c101900 */
[----:B------:R-:W-:Y:S05]  /*0610*/  BRA `(.L_x_5) ;  /* 0x0000000000207947 */ /* 0x000fea0003800000 */
.L_x_4:
[----:B------:R-:W-:Y:S02]  /*0620*/  ULDC.64 UR4, c[0x0][0x608] ;  /* 0x0001820000047ab9 */ /* 0x000fe40000000a00 */
[----:B------:R-:W-:-:S04]  /*0630*/  ISETP.NE.U32.AND P0, PT, RZ, UR4, PT ;  /* 0x00000004ff007c0c */ /* 0x000fc8000bf05070 */
[----:B------:R-:W-:-:S13]  /*0640*/  ISETP.NE.AND.EX P0, PT, RZ, UR5, PT, P0 ;  /* 0x00000005ff007c0c */ /* 0x000fda000bf05300 */
[----:B------:R-:W-:Y:S05]  /*0650*/  @!P0 BRA `(.L_x_6) ;  /* 0x00000000000c8947 */ /* 0x000fea0003800000 */
[----:B------:R-:W0:Y:S02]  /*0660*/  LDC.64 R4, c[0x0][0x608] ;  /* 0x00018200ff047b82 */ /* 0x000e240000000a00 */
[----:B0-----:R0:W5:Y:S01]  /*0670*/  LDG.E R0, desc[UR12][R4.64] ;  /* 0x0000000c04007981 */ /* 0x001162000c1e1900 */
[----:B------:R-:W-:Y:S05]  /*0680*/  BRA `(.L_x_5) ;  /* 0x0000000000047947 */ /* 0x000fea0003800000 */
.L_x_6:
[----:B------:R-:W1:Y:S02]  /*0690*/  LDC R0, c[0x0][0x600] ;  /* 0x00018000ff007b82 */ /* 0x000e640000000800 */
.L_x_5:
[----:B------:R-:W-:Y:S02]  /*06a0*/  ULDC.64 UR4, c[0x0][0x620] ;  /* 0x0001880000047ab9 */ /* 0x000fe40000000a00 */
[----:B------:R-:W-:-:S04]  /*06b0*/  ISETP.NE.U32.AND P0, PT, RZ, UR4, PT ;  /* 0x00000004ff007c0c */ /* 0x000fc8000bf05070 */
[----:B------:R-:W-:-:S13]  /*06c0*/  ISETP.NE.AND.EX P0, PT, RZ, UR5, PT, P0 ;  /* 0x00000005ff007c0c */ /* 0x000fda000bf05300 */
[----:B------:R-:W-:Y:S05]  /*06d0*/  @!P0 BRA `(.L_x_7) ;  /* 0x00000000001c8947 */ /* 0x000fea0003800000 */
[----:B0-2---:R-:W0:Y:S02]  /*06e0*/  LDC.64 R4, c[0x0][0x620] ;  /* 0x00018800ff047b82 */ /* 0x005e240000000a00 */
[----:B0-----:R-:W2:Y:S02]  /*06f0*/  LDG.E.64 R4, desc[UR12][R4.64] ;  /* 0x0000000c04047981 */ /* 0x001ea4000c1e1b00 */
[----:B--2---:R-:W-:-:S04]  /*0700*/  ISETP.NE.U32.AND P0, PT, R4, RZ, PT ;  /* 0x000000ff0400720c */ /* 0x004fc80003f05070 */
[----:B------:R-:W-:-:S13]  /*0710*/  ISETP.NE.AND.EX P0, PT, R5, RZ, PT, P0 ;  /* 0x000000ff0500720c */ /* 0x000fda0003f05300 */
[----:B------:R-:W-:Y:S05]  /*0720*/  @!P0 BRA `(.L_x_7) ;  /* 0x0000000000088947 */ /* 0x000fea0003800000 */
[----:B------:R0:W5:Y:S01]  /*0730*/  LD.E R3, desc[UR12][R4.64] ;  /* 0x0000000c04037980 */ /* 0x000162000c101900 */
[----:B------:R-:W-:Y:S05]  /*0740*/  BRA `(.L_x_8) ;  /* 0x0000000000207947 */ /* 0x000fea0003800000 */
.L_x_7:
[----:B------:R-:W-:Y:S02]  /*0750*/  ULDC.64 UR4, c[0x0][0x610] ;  /* 0x0001840000047ab9 */ /* 0x000fe40000000a00 */
[----:B------:R-:W-:-:S04]  /*0760*/  ISETP.NE.U32.AND P0, PT, RZ, UR4, PT ;  /* 0x00000004ff007c0c */ /* 0x000fc8000bf05070 */
[----:B------:R-:W-:-:S13]  /*0770*/  ISETP.NE.AND.EX P0, PT, RZ, UR5, PT, P0 ;  /* 0x00000005ff007c0c */ /* 0x000fda000bf05300 */
[----:B------:R-:W-:Y:S05]  /*0780*/  @!P0 BRA `(.L_x_9) ;  /* 0x00000000000c8947 */ /* 0x000fea0003800000 */
[----:B0-2---:R-:W0:Y:S02]  /*0790*/  LDC.64 R4, c[0x0][0x610] ;  /* 0x00018400ff047b82 */ /* 0x005e240000000a00 */
[----:B0-----:R4:W5:Y:S01]  /*07a0*/  LDG.E R3, desc[UR12][R4.64] ;  /* 0x0000000c04037981 */ /* 0x001962000c1e1900 */
[----:B------:R-:W-:Y:S05]  /*07b0*/  BRA `(.L_x_8) ;  /* 0x0000000000047947 */ /* 0x000fea0003800000 */
.L_x_9:
[----:B------:R-:W3:Y:S02]  /*07c0*/  LDC R3, c[0x0][0x604] ;  /* 0x00018100ff037b82 */ /* 0x000ee40000000800 */
.L_x_8:
[----:B0-2-4-:R-:W0:Y:S01]  /*07d0*/  LDC R4, c[0x0][0x3e8] ;  /* 0x0000fa00ff047b82 */ /* 0x015e220000000800 */
[----:B------:R-:W-:Y:S01]  /*07e0*/  ULDC UR4, c[0x0][0x3dc] ;  /* 0x0000f70000047ab9 */ /* 0x000fe20000000800 */
[----:B------:R-:W-:Y:S01]  /*07f0*/  ISETP.NE.AND P0, PT, R7, RZ, PT ;  /* 0x000000ff0700720c */ /* 0x000fe20003f05270 */
[----:B------:R-:W-:Y:S01]  /*0800*/  UIADD3 UR4, UR4, 0x1f, URZ ;  /* 0x0000001f04047890 */ /* 0x000fe2000fffe03f */
[----:B------:R-:W-:-:S03]  /*0810*/  ULDC.64 UR6, c[0x0][0x3e0] ;  /* 0x0000f80000067ab9 */ /* 0x000fc60000000a00 */
[----:B------:R-:W-:Y:S02]  /*0820*/  USHF.R.S32.HI UR5, URZ, 0x1f, UR4 ;  /* 0x0000001f3f057899 */ /* 0x000fe40008011404 */
[----:B------:R-:W-:Y:S02]  /*0830*/  UIMAD UR6, UR7, UR6, URZ ;  /* 0x00000006070672a4 */ /* 0x000fe4000f8e023f */
[----:B------:R-:W-:-:S04]  /*0840*/  ULEA.HI UR5, UR5, UR4, URZ, 0x5 ;  /* 0x0000000405057291 */ /* 0x000fc8000f8f283f */
[----:B------:R-:W-:Y:S01]  /*0850*/  USHF.R.S32.HI UR15, URZ, 0x5, UR5 ;  /* 0x000000053f0f7899 */ /* 0x000fe20008011405 */
[----:B0-----:R-:W-:-:S05]  /*0860*/  IMAD R4, R4, UR6, RZ ;  /* 0x0000000604047c24 */ /* 0x001fca000f8e02ff */
[----:B------:R-:W-:Y:S01]  /*0870*/  IMAD R4, R4, UR15, RZ ;  /* 0x0000000f04047c24 */ /* 0x000fe2000f8e02ff */
[----:B------:R-:W-:Y:S06]  /*0880*/  @!P0 BRA `(.L_x_10) ;  /* 0x0000005000ac8947 */ /* 0x000fec0003800000 */
[----:B------:R-:W-:-:S13]  /*0890*/  ISETP.NE.AND P0, PT, R7, 0x1, PT ;  /* 0x000000010700780c */ /* 0x000fda0003f05270 */
[----:B------:R-:W-:Y:S05]  /*08a0*/  @P0 EXIT ;  /* 0x000000000000094d */ /* 0x000fea0003800000 */
[----:B------:R-:W-:Y:S01]  /*08b0*/  ISETP.GE.AND P0, PT, R4, 0x1, PT ;  /* 0x000000010400780c */ /* 0x000fe20003f06270 */
[----:B------:R-:W-:Y:S01]  /*08c0*/  UMOV UR4, URZ ;  /* 0x0000003f00047c82 */ /* 0x000fe20008000000 */
[----:B------:R-:W-:Y:S02]  /*08d0*/  CS2R R86, SRZ ;  /* 0x0000000000567805 */ /* 0x000fe4000001ff00 */
[----:B------:R-:W-:Y:S02]  /*08e0*/  CS2R R24, SRZ ;  /* 0x0000000000187805 */ /* 0x000fe4000001ff00 */
[----:B------:R-:W-:Y:S02]  /*08f0*/  CS2R R26, SRZ ;  /* 0x00000000001a7805 */ /* 0x000fe4000001ff00 */
[----:B------:R-:W-:Y:S02]  /*0900*/  CS2R R28, SRZ ;  /* 0x00000000001c7805 */ /* 0x000fe4000001ff00 */
[----:B------:R-:W-:-:S02]  /*0910*/  CS2R R30, SRZ ;  /* 0x00000000001e7805 */ /* 0x000fc4000001ff00 */
[----:B------:R-:W-:Y:S02]  /*0920*/  CS2R R32, SRZ ;  /* 0x0000000000207805 */ /* 0x000fe4000001ff00 */
        /* <DEDUP_REMOVED lines=25> */
[----:B------:R-:W-:Y:S01]  /*0ac0*/  CS2R R84, SRZ ;  /* 0x0000000000547805 */ /* 0x000fe2000001ff00 */
[----:B------:R-:W-:Y:S06]  /*0ad0*/  @!P0 BRA `(.L_x_11) ;  /* 0x0000000000788947 */ /* 0x000fec0003800000 */
[----:B------:R-:W-:-:S04]  /*0ae0*/  LOP3.LUT R5, R2, 0x1, RZ, 0xfc, !PT ;  /* 0x0000000102057812 */ /* 0x000fc800078efcff */
[----:B------:R-:W-:-:S13]  /*0af0*/  ISETP.NE.AND P0, PT, R5, 0x3, PT ;  /* 0x000000030500780c */ /* 0x000fda0003f05270 */
[----:B------:R-:W-:Y:S05]  /*0b00*/  @!P0 BRA `(.L_x_12) ;  /* 0x0000000000048947 */ /* 0x000fea0003800000 */
[----:B------:R-:W-:Y:S01]  /*0b10*/  BPT.TRAP 0x1 ;  /* 0x000000040000795c */ /* 0x000fe20000300000 */
.L_x_12:
[----:B------:R-:W0:Y:S01]  /*0b20*/  S2UR UR5, SR_CgaCtaId ;  /* 0x00000000000579c3 */ /* 0x000e220000008800 */
[----:B------:R-:W-:Y:S01]  /*0b30*/  SHF.L.U32 R5, RZ, 0x1f, RZ ;  /* 0x0000001fff057819 */ /* 0x000fe200000006ff */
[----:B------:R-:W-:Y:S02]  /*0b40*/  UMOV UR4, 0x400 ;  /* 0x0000040000047882 */ /* 0x000fe40000000000 */
[----:B0-----:R-:W-:-:S12]  /*0b50*/  ULEA UR4, UR5, UR4, 0x18 ;  /* 0x0000000405047291 */ /* 0x001fd8000f8ec03f */
.L_x_13:
[----:B0-----:R-:W-:-:S04]  /*0b60*/  IMAD.U32 R6, RZ, RZ, UR4 ;  /* 0x00000004ff067e24 */ /* 0x001fc8000f8e00ff */
[----:B------:R0:W2:Y:S03]  /*0b70*/  SYNCS.PHASECHK.TRANS64.TRYWAIT P0, [R6+URZ+0x36000], R5 ;  /* 0x03600005060075a7 */ /* 0x0000a6000800017f */
[----:B--2---:R-:W-:Y:S05]  /*0b80*/  @!P0 NANOSLEEP.SYNCS 0x989680 ;  /* 0x009896800000895d */ /* 0x004fea0003900000 */
[----:B------:R-:W2:Y:S02]  /*0b90*/  @!P0 SYNCS.PHASECHK.TRANS64 P0, [R6+URZ+0x36000], R5 ;  /* 0x03600005060085a7 */ /* 0x000ea4000800007f */
[----:B--2---:R-:W-:Y:S05]  /*0ba0*/  @!P0 BRA `(.L_x_13) ;  /* 0xfffffffc00ec8947 */ /* 0x004fea000383ffff */
[----:B------:R-:W-:Y:S01]  /*0bb0*/  UIADD3 UR5, UR4, 0x12000, URZ ;  /* 0x0001200004057890 */ /* 0x000fe2000fffe03f */
[----:B------:R-:W-:Y:S01]  /*0bc0*/  WARPGROUP.ARRIVE ;  /* 0x00000000000079c5 */ /* 0x000fe20000000000 */
[----:B------:R-:W-:Y:S02]  /*0bd0*/  USHF.R.U32.HI UR4, URZ, 0x4, UR4 ;  /* 0x000000043f047899 */ /* 0x000fe40008011604 */
[----:B------:R-:W-:Y:S02]  /*0be0*/  USHF.R.U32.HI UR5, URZ, 0x4, UR5 ;  /* 0x000000043f057899 */ /* 0x000fe40008011605 */
[----:B------:R-:W-:Y:S02]  /*0bf0*/  ULOP3.LUT UR4, UR4, 0x3fff, URZ, 0xc0, !UPT ;  /* 0x00003fff04047892 */ /* 0x000fe4000f8ec03f */
[----:B------:R-:W-:Y:S02]  /*0c00*/  ULOP3.LUT UR5, UR5, 0x3fff, URZ, 0xc0, !UPT ;  /* 0x00003fff05057892 */ /* 0x000fe4000f8ec03f */
[----:B------:R-:W-:-:S02]  /*0c10*/  ULOP3.LUT UR4, UR4, 0x10000, URZ, 0xfc, !UPT ;  /* 0x0001000004047892 */ /* 0x000fc4000f8efc3f */
[----:B------:R-:W-:Y:S01]  /*0c20*/  ULOP3.LUT UR6, UR5, 0x1000000, URZ, 0xfc, !UPT ;  /* 0x0100000005067892 */ /* 0x000fe2000f8efc3f */
[----:B------:R-:W-:Y:S02]  /*0c30*/  UMOV UR7, 0x40000040 ;  /* 0x4000004000077882 */ /* 0x000fe40000000000 */
[----:B------:R-:W-:-:S06]  /*0c40*/  UMOV UR5, 0x80000020 ;  /* 0x8000002000057882 */ /* 0x000fcc0000000000 */
[----:B------:R-:W-:Y:S01]  /*0c50*/  HGMMA.64x128x16.F32 R24, gdesc[UR4].tnspB, RZ, !UPT ;  /* 0x41e00000041879f0 */ /* 0x000fe2000c7008ff */
[----:B------:R-:W-:Y:S02]  /*0c60*/  UIADD3 UR4, UR4, 0x2, URZ ;  /* 0x0000000204047890 */ /* 0x000fe4000fffe03f */
[----:B------:R-:W-:Y:S01]  /*0c70*/  UIADD3 UR6, UR6, 0x80, URZ ;  /* 0x0000008006067890 */ /* 0x000fe2000fffe03f */
[----:B------:R-:W-:Y:S01]  /*0c80*/  UMOV UR5, 0x80000020 ;  /* 0x8000002000057882 */ /* 0x000fe20000000000 */
[----:B------:R-:W-:-:S07]  /*0c90*/  UMOV UR7, 0x40000040 ;  /* 0x4000004000077882 */ /* 0x000fce0000000000 */
[----:B------:R-:W-:Y:S01]  /*0ca0*/  HGMMA.64x128x16.F32 R24, gdesc[UR4].tnspB, R24, gsb0 ;  /* 0x41e00000041879f0 */ /* 0x000fe20008000818 */
[----:B------:R-:W-:-:S05]  /*0cb0*/  UMOV UR4, 0x1 ;  /* 0x0000000100047882 */ /* 0x000fca0000000000 */
.L_x_11:
[----:B0-----:R-:W-:-:S05]  /*0cc0*/  VIMNMX R5, R4, 0x1, PT ;  /* 0x0000000104057848 */ /* 0x001fca0003fe0100 */
[----:B------:R-:W-:-:S05]  /*0cd0*/  IMAD.IADD R6, R4, 0x1, -R5 ;  /* 0x0000000104067824 */ /* 0x000fca00078e0a05 */
[----:B------:R-:W-:-:S13]  /*0ce0*/  ISETP.GE.AND P0, PT, R6, 0x1, PT ;  /* 0x000000010600780c */ /* 0x000fda0003f06270 */
[----:B------:R-:W-:Y:S05]  /*0cf0*/  @!P0 BRA `(.L_x_14) ;  /* 0x0000000000e88947 */ /* 0x000fea0003800000 */
[----:B------:R-:W0:Y:S01]  /*0d00*/  S2UR UR6, SR_CgaCtaId ;  /* 0x00000000000679c3 */ /* 0x000e220000008800 */
[----:B------:R-:W-:Y:S01]  /*0d10*/  UMOV UR5, 0x400 ;  /* 0x0000040000057882 */ /* 0x000fe20000000000 */
[----:B------:R-:W-:Y:S01]  /*0d20*/  LOP3.LUT R10, R2, 0x1, RZ, 0xfc, !PT ;  /* 0x00000001020a7812 */ /* 0x000fe200078efcff */
[----:B------:R-:W-:Y:S01]  /*0d30*/  IMAD.MOV.U32 R9, RZ, RZ, RZ ;  /* 0x000000ffff097224 */ /* 0x000fe200078e00ff */
[----:B------:R-:W-:Y:S01]  /*0d40*/  UISETP.NE.U32.AND UP0, UPT, UR4, URZ, UPT ;  /* 0x0000003f0400728c */ /* 0x000fe2000bf05070 */
[----:B------:R-:W-:Y:S01]  /*0d50*/  IMAD.MOV.U32 R5, RZ, RZ, R6 ;  /* 0x000000ffff057224 */ /* 0x000fe200078e0006 */
[----:B0-----:R-:W-:-:S04]  /*0d60*/  ULEA UR7, UR6, UR5, 0x18 ;  /* 0x0000000506077291 */ /* 0x001fc8000f8ec03f */
[----:B------:R-:W-:Y:S02]  /*0d70*/  UIADD3 UR6, UR7, 0x12000, URZ ;  /* 0x0001200007067890 */ /* 0x000fe4000fffe03f */
[----:B------:R-:W-:Y:S02]  /*0d80*/  USHF.R.U32.HI UR5, URZ, 0x4, UR7 ;  /* 0x000000043f057899 */ /* 0x000fe40008011607 */
[----:B------:R-:W-:Y:S02]  /*0d90*/  USHF.R.U32.HI UR6, URZ, 0x4, UR6 ;  /* 0x000000043f067899 */ /* 0x000fe40008011606 */
[----:B------:R-:W-:Y:S02]  /*0da0*/  ULOP3.LUT UR5, UR5, 0x3fff, URZ, 0xc0, !UPT ;  /* 0x00003fff05057892 */ /* 0x000fe4000f8ec03f */
[----:B------:R-:W-:Y:S02]  /*0db0*/  ULOP3.LUT UR6, UR6, 0x3fff, URZ, 0xc0, !UPT ;  /* 0x00003fff06067892 */ /* 0x000fe4000f8ec03f */
[----:B------:R-:W-:-:S02]  /*0dc0*/  ULOP3.LUT UR14, UR5, 0x10000, URZ, 0xfc, !UPT ;  /* 0x00010000050e7892 */ /* 0x000fc4000f8efc3f */
[----:B------:R-:W-:Y:S01]  /*0dd0*/  ULOP3.LUT UR15, UR6, 0x1000000, URZ, 0xfc, !UPT ;  /* 0x01000000060f7892 */ /* 0x000fe2000f8efc3f */
[----:B------:R-:W-:-:S11]  /*0de0*/  UMOV UR5, URZ ;  /* 0x0000003f00057c82 */ /* 0x000fd60008000000 */
.L_x_19:
[----:B------:R-:W-:-:S13]  /*0df0*/  ISETP.NE.AND P1, PT, R10, 0x3, PT ;  /* 0x000000030a00780c */ /* 0x000fda0003f25270 */
[----:B0-----:R-:W-:Y:S05]  /*0e00*/  @!P1 BRA `(.L_x_15) ;  /* 0x0000000000049947 */ /* 0x001fea0003800000 */
[----:B------:R-:W-:Y:S01]  /*0e10*/  BPT.TRAP 0x1 ;  /* 0x000000040000795c */ /* 0x000fe20000300000 */
.L_x_15:
[----:B------:R-:W-:Y:S01]  /*0e20*/  SHF.L.U32 R7, R9, 0x1f, RZ ;  /* 0x0000001f09077819 */ /* 0x000fe200000006ff */
[----:B------:R-:W-:-:S12]  /*0e30*/  ULEA UR6, UR4, UR7, 0x3 ;  /* 0x0000000704067291 */ /* 0x000fd8000f8e183f */
.L_x_16:
[----:B0-----:R-:W-:-:S04]  /*0e40*/  IMAD.U32 R8, RZ, RZ, UR6 ;  /* 0x00000006ff087e24 */ /* 0x001fc8000f8e00ff */
[----:B------:R0:W2:Y:S03]  /*0e50*/  SYNCS.PHASECHK.TRANS64.TRYWAIT P0, [R8+URZ+0x36000], R7 ;  /* 0x03600007080075a7 */ /* 0x0000a6000800017f */
[----:B--2---:R-:W-:Y:S05]  /*0e60*/  @!P0 NANOSLEEP.SYNCS 0x989680 ;  /* 0x009896800000895d */ /* 0x004fea0003900000 */
[----:B------:R-:W2:Y:S02]  /*0e70*/  @!P0 SYNCS.PHASECHK.TRANS64 P0, [R8+URZ+0x36000], R7 ;  /* 0x03600007080085a7 */ /* 0x000ea4000800007f */
[----:B--2---:R-:W-:Y:S05]  /*0e80*/  @!P0 BRA `(.L_x_16) ;  /* 0xfffffffc00ec8947 */ /* 0x004fea000383ffff */
[----:B------:R-:W-:Y:S01]  /*0e90*/  ULEA UR8, UR4, UR14, 0x8 ;  /* 0x0000000e04087291 */ /* 0x000fe2000f8e403f */
[----:B------:R-:W-:Y:S01]  /*0ea0*/  WARPGROUP.ARRIVE ;  /* 0x00000000000079c5 */ /* 0x000fe20000000000 */
[----:B------:R-:W-:Y:S01]  /*0eb0*/  ULEA UR10, UR4, UR15, 0x9 ;  /* 0x0000000f040a7291 */ /* 0x000fe2000f8e483f */
[----:B------:R-:W-:Y:S01]  /*0ec0*/  UMOV UR9, 0x80000020 ;  /* 0x8000002000097882 */ /* 0x000fe20000000000 */
[----:B------:R-:W-:-:S07]  /*0ed0*/  UMOV UR11, 0x40000040 ;  /* 0x40000040000b7882 */ /* 0x000fce0000000000 */
[----:B------:R-:W-:Y:S01]  /*0ee0*/  HGMMA.64x128x16.F32 R24, gdesc[UR8].tnspB, R24, UP0 ;  /* 0x41e00000081879f0 */ /* 0x000fe2000bf00818 */
[----:B------:R-:W-:Y:S02]  /*0ef0*/  UIADD3 UR8, UR8, 0x2, URZ ;  /* 0x0000000208087890 */ /* 0x000fe4000fffe03f */
[----:B------:R-:W-:Y:S01]  /*0f00*/  UIADD3 UR10, UR10, 0x80, URZ ;  /* 0x000000800a0a7890 */ /* 0x000fe2000fffe03f */
[----:B------:R-:W-:Y:S01]  /*0f10*/  UMOV UR9, 0x80000020 ;  /* 0x8000002000097882 */ /* 0x000fe20000000000 */
[----:B------:R-:W-:-:S07]  /*0f20*/  UMOV UR11, 0x40000040 ;  /* 0x40000040000b7882 */ /* 0x000fce0000000000 */
[----:B------:R-:W-:Y:S03]  /*0f30*/  HGMMA.64x128x16.F32 R24, gdesc[UR8].tnspB, R24, gsb0 ;  /* 0x41e00000081879f0 */ /* 0x000fe60008000818 */
[----:B------:R-:W-:Y:S02]  /*0f40*/  WARPGROUP.DEPBAR.LE gsb0, 0x1 ;  /* 0x00008000000079c5 */ /* 0x000fe40000010100 */
[----:B------:R-:W-:Y:S05]  /*0f50*/  @!P1 BRA `(.L_x_17) ;  /* 0x0000000000049947 */ /* 0x000fea0003800000 */
[----:B------:R-:W-:Y:S01]  /*0f60*/  BPT.TRAP 0x1 ;  /* 0x000000040000795c */ /* 0x000fe20000300000 */
.L_x_17:
[----:B------:R-:W-:Y:S01]  /*0f70*/  ULEA UR6, UR5, UR7, 0x3 ;  /* 0x0000000705067291 */ /* 0x000fe2000f8e183f */
[----:B------:R-:W-:-:S03]  /*0f80*/  ISETP.GT.U32.AND P0, PT, R2, 0x1, PT ;  /* 0x000000010200780c */ /* 0x000fc60003f04070 */
[----:B------:R-:W-:-:S04]  /*0f90*/  UIADD3 UR6, UR6, 0x36090, URZ ;  /* 0x0003609006067890 */ /* 0x000fc8000fffe03f */
[----:B------:R-:W-:-:S09]  /*0fa0*/  UPRMT UR6, URZ, 0x654, UR6 ;  /* 0x000006543f067896 */ /* 0x000fd20008000006 */
[----:B------:R-:W-:Y:S01]  /*0fb0*/  SYNCS.ARRIVE.TRANS64.RED.A1T0 RZ, [UR6], RZ ;  /* 0x000000ffffff79a7 */ /* 0x000fe20008100406 */
[----:B------:R-:W-:Y:S05]  /*0fc0*/  @P0 BRA `(.L_x_18) ;  /* 0x0000000000040947 */ /* 0x000fea0003800000 */
[----:B------:R-:W-:Y:S01]  /*0fd0*/  BPT.TRAP 0x1 ;  /* 0x000000040000795c */ /* 0x000fe20000300000 */
.L_x_18:
[----:B------:R-:W-:Y:S01]  /*0fe0*/  UIADD3 UR4, UR4, 0x1, URZ ;  /* 0x0000000104047890 */ /* 0x000fe2000fffe03f */
[C---:B------:R-:W-:Y:S01]  /*0ff0*/  ISETP.GT.AND P0, PT, R5.reuse, 0x1, PT ;  /* 0x000000010500780c */ /* 0x040fe20003f04270 */
[----:B------:R-:W-:Y:S01]  /*1000*/  UIADD3 UR5, UR5, 0x1, URZ ;  /* 0x0000000105057890 */ /* 0x000fe2000fffe03f */
[----:B------:R-:W-:Y:S01]  /*1010*/  VIADD R5, R5, 0xffffffff ;  /* 0xffffffff05057836 */ /* 0x000fe20000000000 */
[----:B------:R-:W-:Y:S02]  /*1020*/  UISETP.NE.AND UP0, UPT, UR4, 0x12, UPT ;  /* 0x000000120400788c */ /* 0x000fe4000bf05270 */
[----:B------:R-:W-:Y:S02]  /*1030*/  UISETP.NE.AND UP1, UPT, UR5, 0x12, UPT ;  /* 0x000000120500788c */ /* 0x000fe4000bf25270 */
[----:B------:R-:W-:Y:S02]  /*1040*/  USEL UR6, URZ, 0x1, UP0 ;  /* 0x000000013f067887 */ /* 0x000fe40008000000 */
[----:B------:R-:W-:-:S02]  /*1050*/  USEL UR4, UR4, URZ, UP0 ;  /* 0x0000003f04047287 */ /* 0x000fc40008000000 */
[----:B------:R-:W-:Y:S02]  /*1060*/  USEL UR5, UR5, URZ, UP1 ;  /* 0x0000003f05057287 */ /* 0x000fe40008800000 */
[----:B------:R-:W-:Y:S01]  /*1070*/  UPLOP3.LUT UP0, UPT, UPT, UPT, UPT, 0x80, 0x0 ;  /* 0x000000000000789c */ /* 0x000fe20003f0f070 */
[----:B------:R-:W-:Y:S01]  /*1080*/  LOP3.LUT R9, R9, UR6, RZ, 0x3c, !PT ;  /* 0x0000000609097c12 */ /* 0x000fe2000f8e3cff */
[----:B------:R-:W-:Y:S09]  /*1090*/  @P0 BRA `(.L_x_19) ;  /* 0xfffffffc00540947 */ /* 0x000ff2000383ffff */
.L_x_14:
[----:B------:R-:W-:Y:S01]  /*10a0*/  ISETP.GE.AND P0, PT, R4, 0x1, PT ;  /* 0x000000010400780c */ /* 0x000fe20003f06270 */
[----:B------:R-:W-:-:S12]  /*10b0*/  WARPGROUP.DEPBAR.LE gsb0, 0x0 ;  /* 0x00008000000079c5 */ /* 0x000fd80000010000 */
[----:B------:R-:W-:Y:S05]  /*10c0*/  @!P0 BRA `(.L_x_20) ;  /* 0x0000000000448947 */ /* 0x000fea0003800000 */
[----:B------:R-:W-:-:S04]  /*10d0*/  LOP3.LUT R4, R2, 0x1, RZ, 0xfc, !PT ;  /* 0x0000000102047812 */ /* 0x000fc800078efcff */
[----:B------:R-:W-:-:S13]  /*10e0*/  ISETP.NE.AND P0, PT, R4, 0x3, PT ;  /* 0x000000030400780c */ /* 0x000fda0003f05270 */
[----:B------:R-:W-:Y:S05]  /*10f0*/  @!P0 BRA `(.L_x_21) ;  /* 0x0000000000048947 */ /* 0x000fea0003800000 */
[----:B------:R-:W-:Y:S01]  /*1100*/  BPT.TRAP 0x1 ;  /* 0x000000040000795c */ /* 0x000fe20000300000 */
.L_x_21:
[----:B0-----:R-:W0:Y:S01]  /*1110*/  S2R R7, SR_CgaCtaId ;  /* 0x0000000000077919 */ /* 0x001e220000008800 */
[----:B------:R-:W-:Y:S01]  /*1120*/  IMAD.WIDE.U32 R4, R6, 0x38e38e39, RZ ;  /* 0x38e38e3906047825 */ /* 0x000fe200078e00ff */
[----:B------:R-:W-:Y:S02]  /*1130*/  MOV R4, 0x400 ;  /* 0x0000040000047802 */ /* 0x000fe40000000f00 */
[----:B------:R-:W-:Y:S02]  /*1140*/  ISETP.GT.U32.AND P0, PT, R2, 0x1, PT ;  /* 0x000000010200780c */ /* 0x000fe40003f04070 */
[----:B------:R-:W-:-:S05]  /*1150*/  SHF.R.U32.HI R5, RZ, 0x2, R5 ;  /* 0x00000002ff057819 */ /* 0x000fca0000011605 */
[----:B------:R-:W-:Y:S01]  /*1160*/  IMAD R6, R5, -0x12, R6 ;  /* 0xffffffee05067824 */ /* 0x000fe200078e0206 */
[----:B0-----:R-:W-:-:S05]  /*1170*/  LEA R7, R7, R4, 0x18 ;  /* 0x0000000407077211 */ /* 0x001fca00078ec0ff */
[----:B------:R-:W-:-:S04]  /*1180*/  IMAD R6, R6, 0x8, R7 ;  /* 0x0000000806067824 */ /* 0x000fc800078e0207 */
[----:B------:R-:W-:-:S05]  /*1190*/  VIADD R6, R6, 0x36090 ;  /* 0x0003609006067836 */ /* 0x000fca0000000000 */
[----:B------:R-:W-:-:S04]  /*11a0*/  PRMT R6, RZ, 0x654, R6 ;  /* 0x00000654ff067816 */ /* 0x000fc80000000006 */
[----:B------:R2:W-:Y:S01]  /*11b0*/  SYNCS.ARRIVE.TRANS64.RED.A1T0 RZ, [R6+URZ], RZ ;  /* 0x000000ff06ff79a7 */ /* 0x0005e2000810043f */
[----:B------:R-:W-:Y:S05]  /*11c0*/  @P0 BRA `(.L_x_20) ;  /* 0x0000000000040947 */ /* 0x000fea0003800000 */
[----:B------:R-:W-:Y:S01]  /*11d0*/  BPT.TRAP 0x1 ;  /* 0x000000040000795c */ /* 0x000fe20000300000 */
.L_x_20:
[----:B------:R-:W4:Y:S01]  /*11e0*/  S2R R5, SR_TID.X ;  /* 0x0000000000057919 */ /* 0x000f220000002100 */
[----:B------:R-:W-:Y:S01]  /*11f0*/  ULDC.64 UR4, c[0x0][0x280] ;  /* 0x0000a00000047ab9 */ /* 0x000fe20000000a00 */
[----:B------:R-:W0:Y:S01]  /*1200*/  S2R R4, SR_CTAID.Y ;  /* 0x0000000000047919 */ /* 0x000e220000002600 */
[----:B------:R-:W1:Y:S01]  /*1210*/  S2R R15, SR_CTAID.X ;  /* 0x00000000000f7919 */ /* 0x000e620000002500 */
[----:B----4-:R-:W-:-:S04]  /*1220*/  SHF.R.S32.HI R2, RZ, 0x1f, R5 ;  /* 0x0000001fff027819 */ /* 0x010fc80000011405 */
[----:B------:R-:W-:Y:S01]  /*1230*/  LEA.HI R2, R2, R5, RZ, 0x7 ;  /* 0x0000000502027211 */ /* 0x000fe200078f38ff */
[----:B0-----:R-:W-:-:S03]  /*1240*/  IMAD.SHL.U32 R4, R4, 0x80, RZ ;  /* 0x0000008004047824 */ /* 0x001fc600078e00ff */
[----:B------:R-:W-:Y:S01]  /*1250*/  LOP3.LUT R2, R2, 0xffffff80, RZ, 0xc0, !PT ;  /* 0xffffff8002027812 */ /* 0x000fe200078ec0ff */
[----:B-1----:R-:W-:Y:S01]  /*1260*/  IMAD.SHL.U32 R8, R15, 0x40, RZ ;  /* 0x000000400f087824 */ /* 0x002fe200078e00ff */
[----:B------:R-:W-:-:S03]  /*1270*/  ISETP.GE.AND P0, PT, R4, UR5, PT ;  /* 0x0000000504007c0c */ /* 0x000fc6000bf06270 */
[----:B------:R-:W-:Y:S01]  /*1280*/  IMAD.IADD R2, R5, 0x1, -R2 ;  /* 0x0000000105027824 */ /* 0x000fe200078e0a02 */
[----:B------:R-:W-:-:S04]  /*1290*/  ISETP.GE.OR P0, PT, R8, UR4, P0 ;  /* 0x0000000408007c0c */ /* 0x000fc80008706670 */
[----:B------:R-:W-:-:S04]  /*12a0*/  SHF.R.S32.HI R5, RZ, 0x1f, R2 ;  /* 0x0000001fff057819 */ /* 0x000fc80000011402 */
[----:B--2---:R-:W-:-:S04]  /*12b0*/  LEA.HI R6, R5, R2, RZ, 0x2 ;  /* 0x0000000205067211 */ /* 0x004fc800078f10ff */
[--C-:B------:R-:W-:Y:S02]  /*12c0*/  SHF.R.S32.HI R10, RZ, 0x2, R6.reuse ;  /* 0x00000002ff0a7819 */ /* 0x100fe40000011406 */
[----:B------:R-:W-:-:S04]  /*12d0*/  SHF.R.S32.HI R7, RZ, 0x1f, R6 ;  /* 0x0000001fff077819 */ /* 0x000fc80000011406 */
[----:B------:R-:W-:-:S04]  /*12e0*/  LEA.HI R7, R7, R10, RZ, 0x3 ;  /* 0x0000000a07077211 */ /* 0x000fc800078f18ff */
[----:B------:R-:W-:Y:S01]  /*12f0*/  LOP3.LUT R11, R7, 0xfffffff8, RZ, 0xc0, !PT ;  /* 0xfffffff8070b7812 */ /* 0x000fe200078ec0ff */
[----:B------:R-:W-:Y:S06]  /*1300*/  @P0 EXIT ;  /* 0x000000000000094d */ /* 0x000fec0003800000 */
[----:B------:R-:W0:Y:S01]  /*1310*/  LDC.64 R16, c[0x0][0x658] ;  /* 0x00019600ff107b82 */ /* 0x000e220000000a00 */
[----:B------:R-:W-:Y:S01]  /*1320*/  IMAD.IADD R10, R10, 0x1, -R11 ;  /* 0x000000010a0a7824 */ /* 0x000fe200078e0a0b */
[----:B------:R-:W-:Y:S02]  /*1330*/  LOP3.LUT R7, R6, 0x7ffffffc, RZ, 0xc0, !PT ;  /* 0x7ffffffc06077812 */ /* 0x000fe400078ec0ff */
[----:B------:R-:W-:Y:S02]  /*1340*/  LEA.HI R5, R5, R2, RZ, 0x5 ;  /* 0x0000000205057211 */ /* 0x000fe400078f28ff */
[----:B------:R-:W-:Y:S01]  /*1350*/  SHF.R.S32.HI R11, RZ, 0x1f, R10 ;  /* 0x0000001fff0b7819 */ /* 0x000fe2000001140a */
[----:B------:R-:W-:Y:S01]  /*1360*/  IMAD.IADD R7, R2, 0x1, -R7 ;  /* 0x0000000102077824 */ /* 0x000fe200078e0a07 */
[----:B------:R-:W-:Y:S02]  /*1370*/  SHF.R.S32.HI R5, RZ, 0x5, R5 ;  /* 0x00000005ff057819 */ /* 0x000fe40000011405 */
[----:B---3-5:R-:W-:Y:S01]  /*1380*/  FSETP.NEU.AND P1, PT, R3, RZ, PT ;  /* 0x000000ff0300720b */ /* 0x028fe20003f2d000 */
[----:B------:R-:W-:-:S02]  /*1390*/  IMAD.SHL.U32 R7, R7, 0x2, RZ ;  /* 0x0000000207077824 */ /* 0x000fc400078e00ff */
[----:B------:R-:W-:-:S03]  /*13a0*/  IMAD.WIDE R14, R15, 0x40, R10 ;  /* 0x000000400f0e7825 */ /* 0x000fc600078e020a */
[----:B------:R-:W-:Y:S01]  /*13b0*/  SHF.R.S32.HI R9, RZ, 0x1f, R7 ;  /* 0x0000001fff097819 */ /* 0x000fe20000011407 */
[C---:B------:R-:W-:Y:S01]  /*13c0*/  IMAD R11, R5.reuse, -0x10, -R8 ;  /* 0xfffffff0050b7824 */ /* 0x040fe200078e0a08 */
[C---:B------:R-:W-:Y:S01]  /*13d0*/  IADD3 R8, P0, R4.reuse, R7, RZ ;  /* 0x0000000704087210 */ /* 0x040fe20007f1e0ff */
[----:B------:R-:W-:Y:S01]  /*13e0*/  IMAD.WIDE R14, R5, 0x10, R14 ;  /* 0x00000010050e7825 */ /* 0x000fe200078e020e */
[----:B------:R-:W-:Y:S02]  /*13f0*/  IADD3 R2, -R7, UR5, -R4 ;  /* 0x0000000507027c10 */ /* 0x000fe4000fffe904 */
[----:B------:R-:W-:Y:S01]  /*1400*/  LEA.HI.X.SX32 R9, R4, R9, 0x1, P0 ;  /* 0x0000000904097211 */ /* 0x000fe200000f0eff */
[-C--:B0-----:R-:W-:Y:S01]  /*1410*/  IMAD R4, R15, R16.reuse, RZ ;  /* 0x000000100f047224 */ /* 0x081fe200078e02ff */
[----:B------:R-:W-:Y:S02]  /*1420*/  IADD3 R10, R11, UR4, -R10 ;  /* 0x000000040b0a7c10 */ /* 0x000fe4000fffe80a */
[----:B------:R-:W-:Y:S01]  /*1430*/  ISETP.GT.AND P0, PT, R2, RZ, PT ;  /* 0x000000ff0200720c */ /* 0x000fe20003f04270 */
[----:B------:R-:W-:Y:S01]  /*1440*/  IMAD.WIDE.U32 R12, R14, R16, R8 ;  /* 0x000000100e0c7225 */ /* 0x000fe200078e0008 */
[----:B------:R-:W-:-:S02]  /*1450*/  SHF.L.U64.HI R11, R16, 0x3, R17 ;  /* 0x00000003100b7819 */ /* 0x000fc40000010211 */
[----:B------:R-:W-:Y:S01]  /*1460*/  ISETP.GT.AND P2, PT, R10, RZ, P0 ;  /* 0x000000ff0a00720c */ /* 0x000fe20000744270 */
[----:B------:R-:W-:Y:S02]  /*1470*/  IMAD R7, R14, R17, R4 ;  /* 0x000000110e077224 */ /* 0x000fe400078e0204 */
[----:B------:R-:W-:Y:S02]  /*1480*/  IMAD.SHL.U32 R16, R16, 0x8, RZ ;  /* 0x0000000810107824 */ /* 0x000fe400078e00ff */
[----:B------:R-:W-:Y:S01]  /*1490*/  IMAD.IADD R7, R13, 0x1, R7 ;  /* 0x000000010d077824 */ /* 0x000fe200078e0207 */
[----:B------:R-:W-:Y:S07]  /*14a0*/  @!P1 BRA `(.L_x_22) ;  /* 0x0000002c00fc9947 */ /* 0x000fee0003800000 */
[----:B------:R-:W-:Y:S01]  /*14b0*/  ULDC.64 UR6, c[0x0][0x630] ;  /* 0x00018c0000067ab9 */ /* 0x000fe20000000a00 */
[----:B------:R-:W-:Y:S01]  /*14c0*/  ULDC.64 UR8, c[0x0][0x628] ;  /* 0x00018a0000087ab9 */ /* 0x000fe20000000a00 */
[----:B------:R-:W-:Y:S01]  /*14d0*/  IMAD R13, R15, UR6, RZ ;  /* 0x000000060f0d7c24 */ /* 0x000fe2000f8e02ff */
[----:B------:R-:W-:Y:S01]  /*14e0*/  ULDC.64 UR4, c[0x0][0x650] ;  /* 0x0001940000047ab9 */ /* 0x000fe20000000a00 */
[----:B------:R-:W-:-:S04]  /*14f0*/  IMAD.WIDE.U32 R18, R14, UR6, R8 ;  /* 0x000000060e127c25 */ /* 0x000fc8000f8e0008 */
[----:B------:R-:W-:Y:S01]  /*1500*/  IMAD R13, R14, UR7, R13 ;  /* 0x000000070e0d7c24 */ /* 0x000fe2000f8e020d */
[----:B------:R-:W-:-:S03]  /*1510*/  LEA R4, P1, R18, UR8, 0x1 ;  /* 0x0000000812047c11 */ /* 0x000fc6000f8208ff */
[----:B------:R-:W-:-:S05]  /*1520*/  IMAD.IADD R5, R19, 0x1, R13 ;  /* 0x0000000113057824 */ /* 0x000fca00078e020d */
[----:B------:R-:W-:-:S05]  /*1530*/  LEA.HI.X R5, R18, UR9, R5, 0x1, P1 ;  /* 0x0000000912057c11 */ /* 0x000fca00088f0c05 */
[----:B------:R-:W2:Y:S01]  /*1540*/  @P2 LDG.E.LTC128B.U16 R17, desc[UR12][R4.64] ;  /* 0x0000000c04112981 */ /* 0x000ea2000c1e1520 */
[----:B------:R-:W-:Y:S01]  /*1550*/  ISETP.GT.AND P1, PT, R2, 0x1, PT ;  /* 0x000000010200780c */ /* 0x000fe20003f24270 */
[----:B------:R-:W-:Y:S03]  /*1560*/  BSSY B0, `(.L_x_23) ;  /* 0x000000b000007945 */ /* 0x000fe60003800000 */
[----:B------:R-:W-:Y:S01]  /*1570*/  ISETP.GT.AND P3, PT, R10, RZ, P1 ;  /* 0x000000ff0a00720c */ /* 0x000fe20000f64270 */
[----:B--2---:R-:W-:-:S05]  /*1580*/  HADD2.F32 R6, -RZ, R17.H0_H0 ;  /* 0x20000011ff067230 */ /* 0x004fca0000004100 */
[----:B------:R-:W-:Y:S01]  /*1590*/  FMUL R19, R6, R3 ;  /* 0x0000000306137220 */ /* 0x000fe20000400000 */
[----:B------:R-:W-:-:S03]  /*15a0*/  LEA R6, P4, R12, UR4, 0x1 ;  /* 0x000000040c067c11 */ /* 0x000fc6000f8808ff */
[----:B------:R-:W-:Y:S01]  /*15b0*/  FFMA R19, R24, R0, R19 ;  /* 0x0000000018137223 */ /* 0x000fe20000000013 */
[----:B------:R-:W-:-:S04]  /*15c0*/  LEA.HI.X R7, R12, UR5, R7, 0x1, P4 ;  /* 0x000000050c077c11 */ /* 0x000fc8000a0f0c07 */
[----:B------:R-:W-:-:S05]  /*15d0*/  F2FP.F16.F32.PACK_AB R19, RZ, R19 ;  /* 0x00000013ff13723e */ /* 0x000fca00000000ff */
[----:B------:R0:W-:Y:S01]  /*15e0*/  @P2 STG.E.U16 desc[UR12][R6.64], R19 ;  /* 0x0000001306002986 */ /* 0x0001e2000c10150c */
[----:B------:R-:W-:Y:S05]  /*15f0*/  @!P3 BRA `(.L_x_24) ;  /* 0x000000000004b947 */ /* 0x000fea0003800000 */
[----:B------:R1:W5:Y:S02]  /*1600*/  LDG.E.LTC128B.U16 R17, desc[UR12][R4.64+0x2] ;  /* 0x0000020c04117981 */ /* 0x000364000c1e1520 */
.L_x_24:
[----:B------:R-:W-:Y:S05]  /*1610*/  BSYNC B0 ;  /* 0x0000000000007941 */ /* 0x000fea0003800000 */
.L_x_23:
[----:B------:R-:W-:Y:S01]  /*1620*/  USHF.L.U32 UR5, UR6, 0x3, URZ ;  /* 0x0000000306057899 */ /* 0x000fe2000800063f */
[----:B-----5:R-:W-:Y:S01]  /*1630*/  HADD2.F32 R12, -RZ, R17.H0_H0 ;  /* 0x20000011ff0c7230 */ /* 0x020fe20000004100 */
[----:B------:R-:W-:Y:S01]  /*1640*/  USHF.L.U64.HI UR4, UR6, 0x3, UR7 ;  /* 0x0000000306047899 */ /* 0x000fe20008010207 */
[----:B------:R-:W-:-:S03]  /*1650*/  ISETP.GT.AND P0, PT, R10, 0x8, P0 ;  /* 0x000000080a00780c */ /* 0x000fc60000704270 */
[----:B------:R-:W-:Y:S02]  /*1660*/  IMAD.U32 R18, RZ, RZ, UR5 ;  /* 0x00000005ff127e24 */ /* 0x000fe4000f8e00ff */
[----:B------:R-:W-:Y:S01]  /*1670*/  FMUL R12, R12, R3 ;  /* 0x000000030c0c7220 */ /* 0x000fe20000400000 */
[----:B0-----:R-:W-:-:S03]  /*1680*/  IMAD.U32 R19, RZ, RZ, UR4 ;  /* 0x00000004ff137e24 */ /* 0x001fc6000f8e00ff */
[----:B------:R-:W-:Y:S01]  /*1690*/  FFMA R12, R25, R0, R12 ;  /* 0x00000000190c7223 */ /* 0x000fe2000000000c */
[----:B------:R-:W-:-:S04]  /*16a0*/  IMAD.WIDE.U32 R18, R14, UR6, R18 ;  /* 0x000000060e127c25 */ /* 0x000fc8000f8e0012 */
[----:B------:R-:W-:Y:S02]  /*16b0*/  F2FP.F16.F32.PACK_AB R12, RZ, R12 ;  /* 0x0000000cff0c723e */ /* 0x000fe400000000ff */
[----:B------:R-:W-:Y:S02]  /*16c0*/  IADD3 R14, P2, R8, R18, RZ ;  /* 0x00000012080e7210 */ /* 0x000fe40007f5e0ff */
[----:B------:R-:W-:Y:S02]  /*16d0*/  PRMT R15, R12, 0x7610, R15 ;  /* 0x000076100c0f7816 */ /* 0x000fe4000000000f */
[----:B------:R-:W-:Y:S02]  /*16e0*/  IADD3.X R9, R9, R13, R19, P2, !PT ;  /* 0x0000000d09097210 */ /* 0x000fe400017fe413 */
[C---:B------:R-:W-:Y:S01]  /*16f0*/  LEA R8, P2, R14.reuse, UR8, 0x1 ;  /* 0x000000080e087c11 */ /* 0x040fe2000f8408ff */
[----:B------:R0:W-:Y:S03]  /*1700*/  @P3 STG.E.U16 desc[UR12][R6.64+0x2], R15 ;  /* 0x0000020f06003986 */ /* 0x0001e6000c10150c */
[----:B------:R-:W-:-:S02]  /*1710*/  LEA.HI.X R9, R14, UR9, R9, 0x1, P2 ;  /* 0x000000090e097c11 */ /* 0x000fc400090f0c09 */
[----:B------:R-:W-:-:S06]  /*1720*/  PRMT R14, R17, 0x7610, R14 ;  /* 0x00007610110e7816 */ /* 0x000fcc000000000e */
[----:B------:R-:W2:Y:S01]  /*1730*/  @P0 LDG.E.LTC128B.U16 R14, desc[UR12][R8.64] ;  /* 0x0000000c080e0981 */ /* 0x000ea2000c1e1520 */
[C---:B------:R-:W-:Y:S01]  /*1740*/  SHF.L.U64.HI R11, R16.reuse, 0x1, R11 ;  /* 0x00000001100b7819 */ /* 0x040fe2000001020b */
[----:B------:R-:W-:Y:S01]  /*1750*/  BSSY B0, `(.L_x_25) ;  /* 0x000000b000007945 */ /* 0x000fe20003800000 */
[----:B------:R-:W-:Y:S02]  /*1760*/  LEA R16, P2, R16, R6, 0x1 ;  /* 0x0000000610107211 */ /* 0x000fe400078408ff */
[----:B------:R-:W-:-:S03]  /*1770*/  ISETP.GT.AND P1, PT, R10, 0x8, P1 ;  /* 0x000000080a00780c */ /* 0x000fc60000f24270 */
[----:B------:R-:W-:Y:S02]  /*1780*/  IMAD.X R17, R11, 0x1, R7, P2 ;  /* 0x000000010b117824 */ /* 0x000fe400010e0607 */
[----:B--2---:R-:W-:-:S05]  /*1790*/  HADD2.F32 R12, -RZ, R14.H0_H0 ;  /* 0x2000000eff0c7230 */ /* 0x004fca0000004100 */
[----:B------:R-:W-:-:S04]  /*17a0*/  FMUL R13, R12, R3 ;  /* 0x000000030c0d7220 */ /* 0x000fc80000400000 */
[----:B------:R-:W-:-:S05]  /*17b0*/  FFMA R13, R26, R0, R13 ;  /* 0x000000001a0d7223 */ /* 0x000fca000000000d */
[----:B------:R-:W-:-:S05]  /*17c0*/  F2FP.F16.F32.PACK_AB R13, RZ, R13 ;  /* 0x0000000dff0d723e */ /* 0x000fca00000000ff */
[----:B------:R0:W-:Y:S01]  /*17d0*/  @P0 STG.E.U16 desc[UR12][R16.64], R13 ;  /* 0x0000000d10000986 */ /* 0x0001e2000c10150c */
[----:B------:R-:W-:Y:S05]  /*17e0*/  @!P1 BRA `(.L_x_26) ;  /* 0x0000000000049947 */ /* 0x000fea0003800000 */
[----:B------:R2:W5:Y:S02]  /*17f0*/  LDG.E.LTC128B.U16 R14, desc[UR12][R8.64+0x2] ;  /* 0x0000020c080e7981 */ /* 0x000564000c1e1520 */
.L_x_26:
[----:B------:R-:W-:Y:S05]  /*1800*/  BSYNC B0 ;  /* 0x0000000000007941 */ /* 0x000fea0003800000 */
.L_x_25:
[----:B-----5:R-:W-:Y:S01]  /*1810*/  HADD2.F32 R12, -RZ, R14.H0_H0 ;  /* 0x2000000eff0c7230 */ /* 0x020fe20000004100 */
[----:B------:R-:W-:Y:S01]  /*1820*/  ISETP.GT.AND P0, PT, R2, 0x8, PT ;  /* 0x000000080200780c */ /* 0x000fe20003f04270 */
[----:B0-----:R-:W-:Y:S01]  /*1830*/  @P1 IMAD.MOV.U32 R13, RZ, RZ, R17 ;  /* 0x000000ffff0d1224 */ /* 0x001fe200078e0011 */
[----:B------:R-:W-:Y:S02]  /*1840*/  BSSY B0, `(.L_x_27) ;  /* 0x000000a000007945 */ /* 0x000fe40003800000 */
[----:B------:R-:W-:Y:S01]  /*1850*/  FMUL R12, R12, R3 ;  /* 0x000000030c0c7220 */ /* 0x000fe20000400000 */
[----:B------:R-:W-:-:S03]  /*1860*/  ISETP.GT.AND P2, PT, R10, RZ, P0 ;  /* 0x000000ff0a00720c */ /* 0x000fc60000744270 */
[----:B------:R-:W-:-:S05]  /*1870*/  FFMA R12, R27, R0, R12 ;  /* 0x000000001b0c7223 */ /* 0x000fca000000000c */
[----:B------:R-:W-:-:S04]  /*1880*/  F2FP.F16.F32.PACK_AB R12, RZ, R12 ;  /* 0x0000000cff0c723e */ /* 0x000fc800000000ff */
[----:B------:R-:W-:Y:S01]  /*1890*/  PRMT R11, R12, 0x7610, R11 ;  /* 0x000076100c0b7816 */ /* 0x000fe2000000000b */
[----:B------:R-:W-:-:S05]  /*18a0*/  @P1 IMAD.MOV.U32 R12, RZ, RZ, R16 ;  /* 0x000000ffff0c1224 */ /* 0x000fca00078e0010 */
[----:B------:R0:W-:Y:S01]  /*18b0*/  @P1 STG.E.U16 desc[UR12][R12.64+0x2], R11 ;  /* 0x0000020b0c001986 */ /* 0x0001e2000c10150c */
[----:B------:R-:W-:Y:S05]  /*18c0*/  @!P2 BRA `(.L_x_28) ;  /* 0x000000000004a947 */ /* 0x000fea0003800000 */
[----:B------:R3:W5:Y:S02]  /*18d0*/  LDG.E.LTC128B.U16 R14, desc[UR12][R4.64+0x10] ;  /* 0x0000100c040e7981 */ /* 0x000764000c1e1520 */
.L_x_28:
[----:B------:R-:W-:Y:S05]  /*18e0*/  BSYNC B0 ;  /* 0x0000000000007941 */ /* 0x000fea0003800000 */
.L_x_27:
[----:B0----5:R-:W-:Y:S01]  /*18f0*/  HADD2.F32 R12, -RZ, R14.H0_H0 ;  /* 0x2000000eff0c7230 */ /* 0x021fe20000004100 */
[----:B------:R-:W-:Y:S01]  /*1900*/  ISETP.GT.AND P1, PT, R2, 0x9, PT ;  /* 0x000000090200780c */ /* 0x000fe20003f24270 */
[----:B------:R-:W-:Y:S03]  /*1910*/  BSSY B0, `(.L_x_29) ;  /* 0x0000008000007945 */ /* 0x000fe60003800000 */
[----:B------:R-:W-:Y:S01]  /*1920*/  FMUL R11, R12, R3 ;  /* 0x000000030c0b7220 */ /* 0x000fe20000400000 */
[----:B------:R-:W-:-:S03]  /*1930*/  ISETP.GT.AND P3, PT, R10, RZ, P1 ;  /* 0x000000ff0a00720c */ /* 0x000fc60000f64270 */
[----:B------:R-:W-:-:S05]  /*1940*/  FFMA R11, R28, R0, R11 ;  /* 0x000000001c0b7223 */ /* 0x000fca000000000b */
[----:B------:R-:W-:-:S05]  /*1950*/  F2FP.F16.F32.PACK_AB R11, RZ, R11 ;  /* 0x0000000bff0b723e */ /* 0x000fca00000000ff */
[----:B------:R0:W-:Y:S01]  /*1960*/  @P2 STG.E.U16 desc[UR12][R6.64+0x10], R11 ;  /* 0x0000100b06002986 */ /* 0x0001e2000c10150c */
[----:B------:R-:W-:Y:S05]  /*1970*/  @!P3 BRA `(.L_x_30) ;  /* 0x000000000004b947 */ /* 0x000fea0003800000 */
[----:B------:R4:W5:Y:S02]  /*1980*/  LDG.E.LTC128B.U16 R14, desc[UR12][R4.64+0x12] ;  /* 0x0000120c040e7981 */ /* 0x000964000c1e1520 */
.L_x_30:
[----:B------:R-:W-:Y:S05]  /*1990*/  BSYNC B0 ;  /* 0x0000000000007941 */ /* 0x000fea0003800000 */
.L_x_29:
[----:B-----5:R-:W-:Y:S01]  /*19a0*/  HADD2.F32 R12, -RZ, R14.H0_H0 ;  /* 0x2000000eff0c7230 */ /* 0x020fe20000004100 */
[----:B------:R-:W-:Y:S01]  /*19b0*/  ISETP.GT.AND P0, PT, R10, 0x8, P0 ;  /* 0x000000080a00780c */ /* 0x000fe20000704270 */
[----:B------:R-:W-:Y:S03]  /*19c0*/  BSSY B0, `(.L_x_31) ;  /* 0x0000007000007945 */ /* 0x000fe60003800000 */
[----:B------:R-:W-:-:S04]  /*19d0*/  FMUL R12, R12, R3 ;  /* 0x000000030c0c7220 */ /* 0x000fc80000400000 */
[----:B------:R-:W-:-:S05]  /*19e0*/  FFMA R12, R29, R0, R12 ;  /* 0x000000001d0c7223 */ /* 0x000fca000000000c */
[----:B------:R-:W-:-:S05]  /*19f0*/  F2FP.F16.F32.PACK_AB R12, RZ, R12 ;  /* 0x0000000cff0c723e */ /* 0x000fca00000000ff */
[----:B------:R0:W-:Y:S01]  /*1a00*/  @P3 STG.E.U16 desc[UR12][R6.64+0x12], R12 ;  /* 0x0000120c06003986 */ /* 0x0001e2000c10150c */
[----:B------:R-:W-:Y:S05]  /*1a10*/  @!P0 BRA `(.L_x_32) ;  /* 0x0000000000048947 */ /* 0x000fea0003800000 */
[----:B------:R0:W5:Y:S02]  /*1a20*/  LDG.E.LTC128B.U16 R14, desc[UR12][R8.64+0x10] ;  /* 0x0000100c080e7981 */ /* 0x000164000c1e1520 */
.L_x_32:
[----:B------:R-:W-:Y:S05]  /*1a30*/  BSYNC B0 ;  /* 0x0000000000007941 */ /* 0x000fea0003800000 */
.L_x_31:
[----:B0----5:R-:W-:Y:S01]  /*1a40*/  HADD2.F32 R12, -RZ, R14.H0_H0 ;  /* 0x2000000eff0c7230 */ /* 0x021fe20000004100 */
[----:B------:R-:W-:Y:S01]  /*1a50*/  ISETP.GT.AND P1, PT, R10, 0x8, P1 ;  /* 0x000000080a00780c */ /* 0x000fe20000f24270 */
[----:B------:R-:W-:Y:S01]  /*1a60*/  @P0 IMAD.MOV.U32 R13, RZ, RZ, R17 ;  /* 0x000000ffff0d0224 */ /* 0x000fe200078e0011 */
[----:B------:R-:W-:Y:S02]  /*1a70*/  BSSY B0, `(.L_x_33) ;  /* 0x0000008000007945 */ /* 0x000fe40003800000 */
[----:B------:R-:W-:Y:S01]  /*1a80*/  FMUL R11, R12, R3 ;  /* 0x000000030c0b7220 */ /* 0x000fe20000400000 */
[----:B------:R-:W-:-:S03]  /*1a90*/  @P0 IMAD.MOV.U32 R12, RZ, RZ, R16 ;  /* 0x000000ffff0c0224 */ /* 0x000fc600078e0010 */
[----:B------:R-:W-:-:S05]  /*1aa0*/  FFMA R11, R30, R0, R11 ;  /* 0x000000001e0b7223 */ /* 0x000fca000000000b */
[----:B------:R-:W-:-:S05]  /*1ab0*/  F2FP.F16.F32.PACK_AB R11, RZ, R11 ;  /* 0x0000000bff0b723e */ /* 0x000fca00000000ff */
[----:B------:R0:W-:Y:S01]  /*1ac0*/  @P0 STG.E.U16 desc[UR12][R12.64+0x10], R11 ;  /* 0x0000100b0c000986 */ /* 0x0001e2000c10150c */
[----:B------:R-:W-:Y:S05]  /*1ad0*/  @!P1 BRA `(.L_x_34) ;  /* 0x0000000000049947 */ /* 0x000fea0003800000 */
[----:B------:R0:W5:Y:S02]  /*1ae0*/  LDG.E.LTC128B.U16 R14, desc[UR12][R8.64+0x12] ;  /* 0x0000120c080e7981 */ /* 0x000164000c1e1520 */
.L_x_34:
[----:B------:R-:W-:Y:S05]  /*1af0*/  BSYNC B0 ;  /* 0x0000000000007941 */ /* 0x000fea0003800000 */
.L_x_33:
[----:B0----5:R-:W-:Y:S01]  /*1b00*/  HADD2.F32 R12, -RZ, R14.H0_H0 ;  /* 0x2000000eff0c7230 */ /* 0x021fe20000004100 */
[----:B------:R-:W-:Y:S01]  /*1b10*/  ISETP.GT.AND P0, PT, R2, 0x10, PT ;  /* 0x000000100200780c */ /* 0x000fe20003f04270 */
[----:B------:R-:W-:Y:S01]  /*1b20*/  @P1 IMAD.MOV.U32 R13, RZ, RZ, R17 ;  /* 0x000000ffff0d1224 */ /* 0x000fe200078e0011 */
        /* <DEDUP_REMOVED lines=10> */
.L_x_36:
[----:B------:R-:W-:Y:S05]  /*1bd0*/  BSYNC B0 ;  /* 0x0000000000007941 */ /* 0x000fea0003800000 */
.L_x_35:
        /* <DEDUP_REMOVED lines=10> */
.L_x_38:
[----:B------:R-:W-:Y:S05]  /*1c80*/  BSYNC B0 ;  /* 0x0000000000007941 */ /* 0x000fea0003800000 */
.L_x_37:
        /* <DEDUP_REMOVED lines=9> */
.L_x_40:
[----:B------:R-:W-:Y:S05]  /*1d20*/  BSYNC B0 ;  /* 0x0000000000007941 */ /* 0x000fea0003800000 */
.L_x_39:
        /* <DEDUP_REMOVED lines=11> */
.L_x_42:
[----:B------:R-:W-:Y:S05]  /*1de0*/  BSYNC B0 ;  /* 0x0000000000007941 */ /* 0x000fea0003800000 */
.L_x_41:
        /* <DEDUP_REMOVED lines=13> */
.L_x_44:
[----:B------:R-:W-:Y:S05]  /*1ec0*/  BSYNC B0 ;  /* 0x0000000000007941 */ /* 0x000fea0003800000 */
.L_x_43:
        /* <DEDUP_REMOVED lines=10> */
.L_x_46:
[----:B------:R-:W-:Y:S05]  /*1f70*/  BSYNC B0 ;  /* 0x0000000000007941 */ /* 0x000fea0003800000 */
.L_x_45:
        /* <DEDUP_REMOVED lines=9> */
.L_x_48:
[----:B------:R-:W-:Y:S05]  /*2010*/  BSYNC B0 ;  /* 0x0000000000007941 */ /* 0x000fea0003800000 */
.L_x_47:
        /* <DEDUP_REMOVED lines=11> */
.L_x_50:
[----:B------:R-:W-:Y:S05]  /*20d0*/  BSYNC B0 ;  /* 0x0000000000007941 */ /* 0x000fea0003800000 */
.L_x_49:
        /* <DEDUP_REMOVED lines=13> */
.L_x_52:
[----:B------:R-:W-:Y:S05]  /*21b0*/  BSYNC B0 ;  /* 0x0000000000007941 */ /* 0x000fea0003800000 */
.L_x_51:
        /* <DEDUP_REMOVED lines=10> */
.L_x_54:
[----:B------:R-:W-:Y:S05]  /*2260*/  BSYNC B0 ;  /* 0x0000000000007941 */ /* 0x000fea0003800000 */
.L_x_53:
        /* <DEDUP_REMOVED lines=9> */
.L_x_56:
[----:B------:R-:W-:Y:S05]  /*2300*/  BSYNC B0 ;  /* 0x0000000000007941 */ /* 0x000fea0003800000 */
.L_x_55:
        /* <DEDUP_REMOVED lines=11> */
.L_x_58:
[----:B------:R-:W-:Y:S05]  /*23c0*/  BSYNC B0 ;  /* 0x0000000000007941 */ /* 0x000fea0003800000 */
.L_x_57:
        /* <DEDUP_REMOVED lines=13> */
.L_x_60:
[----:B------:R-:W-:Y:S05]  /*24a0*/  BSYNC B0 ;  /* 0x0000000000007941 */ /* 0x000fea0003800000 */
.L_x_59:
        /* <DEDUP_REMOVED lines=10> */
.L_x_62:
[----:B------:R-:W-:Y:S05]  /*2550*/  BSYNC B0 ;  /* 0x0000000000007941 */ /* 0x000fea0003800000 */
.L_x_61:
        /* <DEDUP_REMOVED lines=9> */
.L_x_64:
[----:B------:R-:W-:Y:S05]  /*25f0*/  BSYNC B0 ;  /* 0x0000000000007941 */ /* 0x000fea0003800000 */
.L_x_63:
        /* <DEDUP_REMOVED lines=11> */
.L_x_66:
[----:B------:R-:W-:Y:S05]  /*26b0*/  BSYNC B0 ;  /* 0x0000000000007941 */ /* 0x000fea0003800000 */
.L_x_65:
        /* <DEDUP_REMOVED lines=13> */
.L_x_68:
[----:B------:R-:W-:Y:S05]  /*2790*/  BSYNC B0 ;  /* 0x0000000000007941 */ /* 0x000fea0003800000 */
.L_x_67:
        /* <DEDUP_REMOVED lines=10> */
.L_x_70:
[----:B------:R-:W-:Y:S05]  /*2840*/  BSYNC B0 ;  /* 0x0000000000007941 */ /* 0x000fea0003800000 */
.L_x_69:
        /* <DEDUP_REMOVED lines=9> */
.L_x_72:
[----:B------:R-:W-:Y:S05]  /*28e0*/  BSYNC B0 ;  /* 0x0000000000007941 */ /* 0x000fea0003800000 */
.L_x_71:
        /* <DEDUP_REMOVED lines=11> */
.L_x_74:
[----:B------:R-:W-:Y:S05]  /*29a0*/  BSYNC B0 ;  /* 0x0000000000007941 */ /* 0x000fea0003800000 */
.L_x_73:
        /* <DEDUP_REMOVED lines=13> */
.L_x_76:
[----:B------:R-:W-:Y:S05]  /*2a80*/  BSYNC B0 ;  /* 0x0000000000007941 */ /* 0x000fea0003800000 */
.L_x_75:
        /* <DEDUP_REMOVED lines=10> */
.L_x_78:
[----:B------:R-:W-:Y:S05]  /*2b30*/  BSYNC B0 ;  /* 0x0000000000007941 */ /* 0x000fea0003800000 */
.L_x_77:
        /* <DEDUP_REMOVED lines=9> */
.L_x_80:
[----:B------:R-:W-:Y:S05]  /*2bd0*/  BSYNC B0 ;  /* 0x0000000000007941 */ /* 0x000fea0003800000 */
.L_x_79:
        /* <DEDUP_REMOVED lines=11> */
.L_x_82:
[----:B------:R-:W-:Y:S05]  /*2c90*/  BSYNC B0 ;  /* 0x0000000000007941 */ /* 0x000fea0003800000 */
.L_x_81:
        /* <DEDUP_REMOVED lines=13> */
.L_x_84:
[----:B------:R-:W-:Y:S05]  /*2d70*/  BSYNC B0 ;  /* 0x0000000000007941 */ /* 0x000fea0003800000 */
.L_x_83:
        /* <DEDUP_REMOVED lines=10> */
.L_x_86:
[----:B------:R-:W-:Y:S05]  /*2e20*/  BSYNC B0 ;  /* 0x0000000000007941 */ /* 0x000fea0003800000 */
.L_x_85:
        /* <DEDUP_REMOVED lines=9> */
.L_x_88:
[----:B------:R-:W-:Y:S05]  /*2ec0*/  BSYNC B0 ;  /* 0x0000000000007941 */ /* 0x000fea0003800000 */
.L_x_87:
        /* <DEDUP_REMOVED lines=11> */
.L_x_90:
[----:B------:R-:W-:Y:S05]  /*2f80*/  BSYNC B0 ;  /* 0x0000000000007941 */ /* 0x000fea0003800000 */
.L_x_89:
        /* <DEDUP_REMOVED lines=13> */
.L_x_92:
[----:B------:R-:W-:Y:S05]  /*3060*/  BSYNC B0 ;  /* 0x0000000000007941 */ /* 0x000fea0003800000 */
.L_x_91:
        /* <DEDUP_REMOVED lines=10> */
.L_x_94:
[----:B------:R-:W-:Y:S05]  /*3110*/  BSYNC B0 ;  /* 0x0000000000007941 */ /* 0x000fea0003800000 */
.L_x_93:
        /* <DEDUP_REMOVED lines=9> */
.L_x_96:
[----:B------:R-:W-:Y:S05]  /*31b0*/  BSYNC B0 ;  /* 0x0000000000007941 */ /* 0x000fea0003800000 */
.L_x_95:
        /* <DEDUP_REMOVED lines=11> */
.L_x_98:
[----:B------:R-:W-:Y:S05]  /*3270*/  BSYNC B0 ;  /* 0x0000000000007941 */ /* 0x000fea0003800000 */
.L_x_97:
        /* <DEDUP_REMOVED lines=13> */
.L_x_100:
[----:B------:R-:W-:Y:S05]  /*3350*/  BSYNC B0 ;  /* 0x0000000000007941 */ /* 0x000fea0003800000 */
.L_x_99:
        /* <DEDUP_REMOVED lines=10> */
.L_x_102:
[----:B------:R-:W-:Y:S05]  /*3400*/  BSYNC B0 ;  /* 0x0000000000007941 */ /* 0x000fea0003800000 */
.L_x_101:
        /* <DEDUP_REMOVED lines=9> */
.L_x_104:
[----:B------:R-:W-:Y:S05]  /*34a0*/  BSYNC B0 ;  /* 0x0000000000007941 */ /* 0x000fea0003800000 */
.L_x_103:
        /* <DEDUP_REMOVED lines=11> */
.L_x_106:
[----:B------:R-:W-:Y:S05]  /*3560*/  BSYNC B0 ;  /* 0x0000000000007941 */ /* 0x000fea0003800000 */
.L_x_105:
        /* <DEDUP_REMOVED lines=13> */
.L_x_108:
[----:B------:R-:W-:Y:S05]  /*3640*/  BSYNC B0 ;  /* 0x0000000000007941 */ /* 0x000fea0003800000 */
.L_x_107:
        /* <DEDUP_REMOVED lines=10> */
.L_x_110:
[----:B------:R-:W-:Y:S05]  /*36f0*/  BSYNC B0 ;  /* 0x0000000000007941 */ /* 0x000fea0003800000 */
.L_x_109:
        /* <DEDUP_REMOVED lines=9> */
.L_x_112:
[----:B------:R-:W-:Y:S05]  /*3790*/  BSYNC B0 ;  /* 0x0000000000007941 */ /* 0x000fea0003800000 */
.L_x_111:
        /* <DEDUP_REMOVED lines=11> */
.L_x_114:
[----:B------:R-:W-:Y:S05]  /*3850*/  BSYNC B0 ;  /* 0x0000000000007941 */ /* 0x000fea0003800000 */
.L_x_113:
        /* <DEDUP_REMOVED lines=13> */
.L_x_116:
[----:B------:R-:W-:Y:S05]  /*3930*/  BSYNC B0 ;  /* 0x0000000000007941 */ /* 0x000fea0003800000 */
.L_x_115:
        /* <DEDUP_REMOVED lines=10> */
.L_x_118:
[----:B------:R-:W-:Y:S05]  /*39e0*/  BSYNC B0 ;  /* 0x0000000000007941 */ /* 0x000fea0003800000 */
.L_x_117:
        /* <DEDUP_REMOVED lines=9> */
.L_x_120:
[----:B------:R-:W-:Y:S05]  /*3a80*/  BSYNC B0 ;  /* 0x0000000000007941 */ /* 0x000fea0003800000 */
.L_x_119:
        /* <DEDUP_REMOVED lines=11> */
.L_x_122:
[----:B------:R-:W-:Y:S05]  /*3b40*/  BSYNC B0 ;  /* 0x0000000000007941 */ /* 0x000fea0003800000 */
.L_x_121:
        /* <DEDUP_REMOVED lines=13> */
.L_x_124:
[----:B------:R-:W-:Y:S05]  /*3c20*/  BSYNC B0 ;  /* 0x0000000000007941 */ /* 0x000fea0003800000 */
.L_x_123:
        /* <DEDUP_REMOVED lines=10> */
.L_x_126:
[----:B------:R-:W-:Y:S05]  /*3cd0*/  BSYNC B0 ;  /* 0x0000000000007941 */ /* 0x000fea0003800000 */
.L_x_125:
        /* <DEDUP_REMOVED lines=9> */
.L_x_128:
[----:B------:R-:W-:Y:S05]  /*3d70*/  BSYNC B0 ;  /* 0x0000000000007941 */ /* 0x000fea0003800000 */
.L_x_127:
        /* <DEDUP_REMOVED lines=11> */
.L_x_130:
[----:B------:R-:W-:Y:S05]  /*3e30*/  BSYNC B0 ;  /* 0x0000000000007941 */ /* 0x000fea0003800000 */
.L_x_129:
        /* <DEDUP_REMOVED lines=13> */
.L_x_132:
[----:B------:R-:W-:Y:S05]  /*3f10*/  BSYNC B0 ;  /* 0x0000000000007941 */ /* 0x000fea0003800000 */
.L_x_131:
        /* <DEDUP_REMOVED lines=10> */
.L_x_134:
[----:B------:R-:W-:Y:S05]  /*3fc0*/  BSYNC B0 ;  /* 0x0000000000007941 */ /* 0x000fea0003800000 */
.L_x_133:
        /* <DEDUP_REMOVED lines=9> */
.L_x_136:
[----:B------:R-:W-:Y:S05]  /*4060*/  BSYNC B0 ;  /* 0x0000000000007941 */ /* 0x000fea0003800000 */
.L_x_135:
        /* <DEDUP_REMOVED lines=11> */
.L_x_138:
[----:B------:R-:W-:Y:S05]  /*4120*/  BSYNC B0 ;  /* 0x0000000000007941 */ /* 0x000fea0003800000 */
.L_x_137:
        /* <DEDUP_REMOVED lines=13> */
.L_x_140:
[----:B------:R-:W-:Y:S05]  /*4200*/  BSYNC B0 ;  /* 0x0000000000007941 */ /* 0x000fea0003800000 */
.L_x_139:
        /* <DEDUP_REMOVED lines=10> */
.L_x_142:
[----:B------:R-:W-:Y:S05]  /*42b0*/  BSYNC B0 ;  /* 0x0000000000007941 */ /* 0x000fea0003800000 */
.L_x_141:
        /* <DEDUP_REMOVED lines=9> */
.L_x_144:
[----:B------:R-:W-:Y:S05]  /*4350*/  BSYNC B0 ;  /* 0x0000000000007941 */ /* 0x000fea0003800000 */
.L_x_143:
[----:B0----5:R-:W-:Y:S01]  /*4360*/  HADD2.F32 R2, -RZ, R14.H0_H0 ;  /* 0x2000000eff027230 */ /* 0x021fe20000004100 */
[----:B------:R-:W-:Y:S01]  /*4370*/  ISETP.GT.AND P1, PT, R10, 0x8, P1 ;  /* 0x000000080a00780c */ /* 0x000fe20000f24270 */
[----:B-1-34-:R-:W-:Y:S01]  /*4380*/  @P0 IMAD.MOV.U32 R4, RZ, RZ, R16 ;  /* 0x000000ffff040224 */ /* 0x01afe200078e0010 */
[----:B------:R-:W-:Y:S02]  /*4390*/  BSSY B0, `(.L_x_145) ;  /* 0x0000009000007945 */ /* 0x000fe40003800000 */
[----:B------:R-:W-:-:S04]  /*43a0*/  FMUL R5, R2, R3 ;  /* 0x0000000302057220 */ /* 0x000fc80000400000 */
[----:B------:R-:W-:-:S05]  /*43b0*/  FFMA R5, R86, R0, R5 ;  /* 0x0000000056057223 */ /* 0x000fca0000000005 */
[----:B------:R-:W-:-:S04]  /*43c0*/  F2FP.F16.F32.PACK_AB R5, RZ, R5 ;  /* 0x00000005ff05723e */ /* 0x000fc800000000ff */
[----:B------:R-:W-:Y:S01]  /*43d0*/  PRMT R2, R5, 0x7610, R2 ;  /* 0x0000761005027816 */ /* 0x000fe20000000002 */
[----:B------:R-:W-:-:S05]  /*43e0*/  @P0 IMAD.MOV.U32 R5, RZ, RZ, R17 ;  /* 0x000000ffff050224 */ /* 0x000fca00078e0011 */
[----:B------:R0:W-:Y:S01]  /*43f0*/  @P0 STG.E.U16 desc[UR12][R4.64+0xf0], R2 ;  /* 0x0000f00204000986 */ /* 0x0001e2000c10150c */
[----:B------:R-:W-:Y:S05]  /*4400*/  @!P1 BRA `(.L_x_146) ;  /* 0x0000000000049947 */ /* 0x000fea0003800000 */
[----:B------:R1:W5:Y:S02]  /*4410*/  LDG.E.LTC128B.U16 R14, desc[UR12][R8.64+0xf2] ;  /* 0x0000f20c080e7981 */ /* 0x000364000c1e1520 */
.L_x_146:
[----:B------:R-:W-:Y:S05]  /*4420*/  BSYNC B0 ;  /* 0x0000000000007941 */ /* 0x000fea0003800000 */
.L_x_145:
[----:B-----5:R-:W-:-:S05]  /*4430*/  HADD2.F32 R14, -RZ, R14.H0_H0 ;  /* 0x2000000eff0e7230 */ /* 0x020fca0000004100 */
[----:B------:R-:W-:-:S04]  /*4440*/  FMUL R14, R14, R3 ;  /* 0x000000030e0e7220 */ /* 0x000fc80000400000 */
[----:B------:R-:W-:Y:S01]  /*4450*/  FFMA R14, R87, R0, R14 ;  /* 0x00000000570e7223 */ /* 0x000fe2000000000e */
[----:B------:R-:W-:Y:S06]  /*4460*/  @!P1 EXIT ;  /* 0x000000000000994d */ /* 0x000fec0003800000 */
[----:B------:R-:W-:-:S05]  /*4470*/  F2FP.F16.F32.PACK_AB R14, RZ, R14 ;  /* 0x0000000eff0e723e */ /* 0x000fca00000000ff */
[----:B------:R-:W-:Y:S01]  /*4480*/  STG.E.U16 desc[UR12][R16.64+0xf2], R14 ;  /* 0x0000f20e10007986 */ /* 0x000fe2000c10150c */
[----:B------:R-:W-:Y:S05]  /*4490*/  EXIT ;  /* 0x000000000000794d */ /* 0x000fea0003800000 */
.L_x_22:
[----:B------:R-:W-:Y:S01]  /*44a0*/  ISETP.GT.AND P3, PT, R2, 0x1, PT ;  /* 0x000000010200780c */ /* 0x000fe20003f64270 */
[----:B------:R-:W-:Y:S01]  /*44b0*/  ULDC.64 UR4, c[0x0][0x650] ;  /* 0x0001940000047ab9 */ /* 0x000fe20000000a00 */
[-C--:B------:R-:W-:Y:S01]  /*44c0*/  FMUL R24, R24, R0.reuse ;  /* 0x0000000018187220 */ /* 0x080fe20000400000 */
[-C--:B------:R-:W-:Y:S01]  /*44d0*/  FMUL R25, R25, R0.reuse ;  /* 0x0000000019197220 */ /* 0x080fe20000400000 */
[----:B------:R-:W-:Y:S01]  /*44e0*/  ISETP.GT.AND P4, PT, R10, RZ, P3 ;  /* 0x000000ff0a00720c */ /* 0x000fe20001f84270 */
[-C--:B------:R-:W-:Y:S01]  /*44f0*/  FMUL R26, R26, R0.reuse ;  /* 0x000000001a1a7220 */ /* 0x080fe20000400000 */
[----:B------:R-:W-:Y:S01]  /*4500*/  LEA R4, P1, R12, UR4, 0x1 ;  /* 0x000000040c047c11 */ /* 0x000fe2000f8208ff */
[----:B------:R-:W-:Y:S01]  /*4510*/  FMUL R27, R27, R0 ;  /* 0x000000001b1b7220 */ /* 0x000fe20000400000 */
[----:B------:R-:W-:Y:S01]  /*4520*/  F2FP.F16.F32.PACK_AB R24, RZ, R24 ;  /* 0x00000018ff18723e */ /* 0x000fe200000000ff */
[-C--:B------:R-:W-:Y:S01]  /*4530*/  FMUL R28, R28, R0.reuse ;  /* 0x000000001c1c7220 */ /* 0x080fe20000400000 */
[----:B------:R-:W-:Y:S01]  /*4540*/  LEA.HI.X R5, R12, UR5, R7, 0x1, P1 ;  /* 0x000000050c057c11 */ /* 0x000fe200088f0c07 */
[-C--:B------:R-:W-:Y:S01]  /*4550*/  FMUL R29, R29, R0.reuse ;  /* 0x000000001d1d7220 */ /* 0x080fe20000400000 */
[----:B------:R-:W-:Y:S01]  /*4560*/  F2FP.F16.F32.PACK_AB R25, RZ, R25 ;  /* 0x00000019ff19723e */ /* 0x000fe200000000ff */
[-C--:B------:R-:W-:Y:S01]  /*4570*/  FMUL R30, R30, R0.reuse ;  /* 0x000000001e1e7220 */ /* 0x080fe20000400000 */
[----:B------:R-:W-:Y:S01]  /*4580*/  ISETP.GT.AND P3, PT, R10, 0x8, P3 ;  /* 0x000000080a00780c */ /* 0x000fe20001f64270 */
[----:B------:R-:W-:Y:S01]  /*4590*/  @P2 STG.E.U16 desc[UR12][R4.64], R24 ;  /* 0x0000001804002986 */ /* 0x000fe2000c10150c */
[----:B------:R-:W-:Y:S01]  /*45a0*/  SHF.L.U64.HI R11, R16, 0x1, R11 ;  /* 0x00000001100b7819 */ /* 0x000fe2000001020b */
[----:B------:R-:W-:Y:S01]  /*45b0*/  FMUL R31, R31, R0 ;  /* 0x000000001f1f7220 */ /* 0x000fe20000400000 */
[----:B------:R-:W-:Y:S01]  /*45c0*/  ISETP.GT.AND P2, PT, R10, 0x8, P0 ;  /* 0x000000080a00780c */ /* 0x000fe20000744270 */
[----:B------:R-:W-:Y:S01]  /*45d0*/  @P4 STG.E.U16 desc[UR12][R4.64+0x2], R25 ;  /* 0x0000021904004986 */ /* 0x000fe2000c10150c */
[----:B------:R-:W-:Y:S01]  /*45e0*/  LEA R16, P4, R16, R4, 0x1 ;  /* 0x0000000410107211 */ /* 0x000fe200078808ff */
[-C--:B------:R-:W-:Y:S01]  /*45f0*/  FMUL R32, R32, R0.reuse ;  /* 0x0000000020207220 */ /* 0x080fe20000400000 */
[C---:B------:R-:W-:Y:S01]  /*4600*/  ISETP.GT.AND P1, PT, R2.reuse, 0x8, PT ;  /* 0x000000080200780c */ /* 0x040fe20003f24270 */
[-C--:B------:R-:W-:Y:S01]  /*4610*/  FMUL R33, R33, R0.reuse ;  /* 0x0000000021217220 */ /* 0x080fe20000400000 */
[----:B------:R-:W-:Y:S01]  /*4620*/  ISETP.GT.AND P0, PT, R2, 0x9, PT ;  /* 0x000000090200780c */ /* 0x000fe20003f04270 */
[----:B------:R-:W-:Y:S01]  /*4630*/  IMAD.X R17, R11, 0x1, R5, P4 ;  /* 0x000000010b117824 */ /* 0x000fe200020e0605 */
[C---:B------:R-:W-:Y:S01]  /*4640*/  ISETP.GT.AND P5, PT, R10.reuse, RZ, P1 ;  /* 0x000000ff0a00720c */ /* 0x040fe20000fa4270 */
[--C-:B------:R-:W-:Y:S01]  /*4650*/  @P3 IMAD.MOV.U32 R6, RZ, RZ, R16.reuse ;  /* 0x000000ffff063224 */ /* 0x100fe200078e0010 */
[C---:B------:R-:W-:Y:S01]  /*4660*/  ISETP.GT.AND P4, PT, R10.reuse, RZ, P0 ;  /* 0x000000ff0a00720c */ /* 0x040fe20000784270 */
[--C-:B------:R-:W-:Y:S01]  /*4670*/  @P3 IMAD.MOV.U32 R7, RZ, RZ, R17.reuse ;  /* 0x000000ffff073224 */ /* 0x100fe200078e0011 */
[----:B------:R-:W-:Y:S01]  /*4680*/  ISETP.GT.AND P1, PT, R10, 0x8, P1 ;  /* 0x000000080a00780c */ /* 0x000fe20000f24270 */
[----:B------:R-:W-:Y:S01]  /*4690*/  FMUL R34, R34, R0 ;  /* 0x0000000022227220 */ /* 0x000fe20000400000 */
[----:B------:R-:W-:Y:S01]  /*46a0*/  F2FP.F16.F32.PACK_AB R26, RZ, R26 ;  /* 0x0000001aff1a723e */ /* 0x000fe200000000ff */
[-C--:B------:R-:W-:Y:S01]  /*46b0*/  FMUL R35, R35, R0.reuse ;  /* 0x0000000023237220 */ /* 0x080fe20000400000 */
[----:B------:R-:W-:Y:S01]  /*46c0*/  F2FP.F16.F32.PACK_AB R27, RZ, R27 ;  /* 0x0000001bff1b723e */ /* 0x000fe200000000ff */
[----:B------:R-:W-:Y:S01]  /*46d0*/  FMUL R36, R36, R0 ;  /* 0x0000000024247220 */ /* 0x000fe20000400000 */
[----:B------:R-:W-:Y:S01]  /*46e0*/  F2FP.F16.F32.PACK_AB R28, RZ, R28 ;  /* 0x0000001cff1c723e */ /* 0x000fe200000000ff */
[----:B------:R-:W-:Y:S01]  /*46f0*/  @P2 STG.E.U16 desc[UR12][R16.64], R26 ;  /* 0x0000001a10002986 */ /* 0x000fe2000c10150c */
[----:B------:R-:W-:Y:S01]  /*4700*/  F2FP.F16.F32.PACK_AB R29, RZ, R29 ;  /* 0x0000001dff1d723e */ /* 0x000fe200000000ff */
[-C--:B------:R-:W-:Y:S01]  /*4710*/  FMUL R37, R37, R0.reuse ;  /* 0x0000000025257220 */ /* 0x080fe20000400000 */
[----:B------:R-:W-:Y:S01]  /*4720*/  ISETP.GT.AND P2, PT, R10, 0x8, P0 ;  /* 0x000000080a00780c */ /* 0x000fe20000744270 */
[----:B------:R0:W-:Y:S01]  /*4730*/  @P3 STG.E.U16 desc[UR12][R6.64+0x2], R27 ;  /* 0x0000021b06003986 */ /* 0x0001e2000c10150c */
[----:B------:R-:W-:Y:S01]  /*4740*/  ISETP.GT.AND P3, PT, R2, 0x10, PT ;  /* 0x000000100200780c */ /* 0x000fe20003f64270 */
[----:B------:R-:W-:Y:S01]  /*4750*/  FMUL R38, R38, R0 ;  /* 0x0000000026267220 */ /* 0x000fe20000400000 */
[----:B------:R-:W-:Y:S01]  /*4760*/  F2FP.F16.F32.PACK_AB R30, RZ, R30 ;  /* 0x0000001eff1e723e */ /* 0x000fe200000000ff */
[----:B------:R-:W-:Y:S01]  /*4770*/  @P5 STG.E.U16 desc[UR12][R4.64+0x10], R28 ;  /* 0x0000101c04005986 */ /* 0x000fe2000c10150c */
[----:B------:R-:W-:Y:S01]  /*4780*/  ISETP.GT.AND P0, PT, R2, 0x11, PT ;  /* 0x000000110200780c */ /* 0x000fe20003f04270 */
[-C--:B------:R-:W-:Y:S01]  /*4790*/  FMUL R39, R39, R0.reuse ;  /* 0x0000000027277220 */ /* 0x080fe20000400000 */
[----:B------:R-:W-:Y:S01]  /*47a0*/  F2FP.F16.F32.PACK_AB R31, RZ, R31 ;  /* 0x0000001fff1f723e */ /* 0x000fe200000000ff */
[----:B------:R-:W-:Y:S01]  /*47b0*/  @P4 STG.E.U16 desc[UR12][R4.64+0x12], R29 ;  /* 0x0000121d04004986 */ /* 0x000fe2000c10150c */
[----:B------:R-:W-:Y:S01]  /*47c0*/  ISETP.GT.AND P4, PT, R10, RZ, P3 ;  /* 0x000000ff0a00720c */ /* 0x000fe20001f84270 */
[----:B------:R-:W-:Y:S01]  /*47d0*/  FMUL R40, R40, R0 ;  /* 0x0000000028287220 */ /* 0x000fe20000400000 */
[C---:B------:R-:W-:Y:S01]  /*47e0*/  ISETP.GT.AND P3, PT, R10.reuse, 0x8, P3 ;  /* 0x000000080a00780c */ /* 0x040fe20001f64270 */
[--C-:B0-----:R-:W-:Y:S01]  /*47f0*/  @P1 IMAD.MOV.U32 R6, RZ, RZ, R16.reuse ;  /* 0x000000ffff061224 */ /* 0x101fe200078e0010 */
[----:B------:R-:W-:Y:S01]  /*4800*/  ISETP.GT.AND P5, PT, R10, RZ, P0 ;  /* 0x000000ff0a00720c */ /* 0x000fe200007a4270 */
[--C-:B------:R-:W-:Y:S01]  /*4810*/  @P1 IMAD.MOV.U32 R7, RZ, RZ, R17.reuse ;  /* 0x000000ffff071224 */ /* 0x100fe200078e0011 */
[----:B------:R-:W-:Y:S01]  /*4820*/  F2FP.F16.F32.PACK_AB R32, RZ, R32 ;  /* 0x00000020ff20723e */ /* 0x000fe200000000ff */
[-C--:B------:R-:W-:Y:S01]  /*4830*/  FMUL R41, R41, R0.reuse ;  /* 0x0000000029297220 */ /* 0x080fe20000400000 */
[----:B------:R-:W-:Y:S01]  /*4840*/  F2FP.F16.F32.PACK_AB R33, RZ, R33 ;  /* 0x00000021ff21723e */ /* 0x000fe200000000ff */
[-C--:B------:R-:W-:Y:S01]  /*4850*/  FMUL R42, R42, R0.reuse ;  /* 0x000000002a2a7220 */ /* 0x080fe20000400000 */
[----:B------:R0:W-:Y:S01]  /*4860*/  @P1 STG.E.U16 desc[UR12][R6.64+0x10], R30 ;  /* 0x0000101e06001986 */ /* 0x0001e2000c10150c */
[----:B------:R-:W-:Y:S01]  /*4870*/  ISETP.GT.AND P1, PT, R10, 0x8, P0 ;  /* 0x000000080a00780c */ /* 0x000fe20000724270 */
[----:B------:R-:W-:Y:S01]  /*4880*/  FMUL R43, R43, R0 ;  /* 0x000000002b2b7220 */ /* 0x000fe20000400000 */
[----:B------:R-:W-:Y:S01]  /*4890*/  F2FP.F16.F32.PACK_AB R34, RZ, R34 ;  /* 0x00000022ff22723e */ /* 0x000fe200000000ff */
[-C--:B------:R-:W-:Y:S01]  /*48a0*/  FMUL R44, R44, R0.reuse ;  /* 0x000000002c2c7220 */ /* 0x080fe20000400000 */
[----:B------:R-:W-:Y:S01]  /*48b0*/  F2FP.F16.F32.PACK_AB R35, RZ, R35 ;  /* 0x00000023ff23723e */ /* 0x000fe200000000ff */
[-C--:B------:R-:W-:Y:S01]  /*48c0*/  FMUL R45, R45, R0.reuse ;  /* 0x000000002d2d7220 */ /* 0x080fe20000400000 */
[----:B------:R-:W-:Y:S01]  /*48d0*/  ISETP.GT.AND P0, PT, R2, 0x19, PT ;  /* 0x000000190200780c */ /* 0x000fe20003f04270 */
[----:B------:R-:W-:Y:S01]  /*48e0*/  FMUL R46, R46, R0 ;  /* 0x000000002e2e7220 */ /* 0x000fe20000400000 */
[----:B------:R-:W-:Y:S01]  /*48f0*/  F2FP.F16.F32.PACK_AB R36, RZ, R36 ;  /* 0x00000024ff24723e */ /* 0x000fe200000000ff */
[----:B------:R-:W-:Y:S01]  /*4900*/  FMUL R47, R47, R0 ;  /* 0x000000002f2f7220 */ /* 0x000fe20000400000 */
[----:B------:R-:W-:Y:S01]  /*4910*/  F2FP.F16.F32.PACK_AB R37, RZ, R37 ;  /* 0x00000025ff25723e */ /* 0x000fe200000000ff */
[--C-:B0-----:R-:W-:Y:S01]  /*4920*/  @P2 IMAD.MOV.U32 R6, RZ, RZ, R16.reuse ;  /* 0x000000ffff062224 */ /* 0x101fe200078e0010 */
[----:B------:R-:W-:Y:S01]  /*4930*/  F2FP.F16.F32.PACK_AB R38, RZ, R38 ;  /* 0x00000026ff26723e */ /* 0x000fe200000000ff */
[--C-:B------:R-:W-:Y:S01]  /*4940*/  @P2 IMAD.MOV.U32 R7, RZ, RZ, R17.reuse ;  /* 0x000000ffff072224 */ /* 0x100fe200078e0011 */
[----:B------:R-:W-:Y:S01]  /*4950*/  F2FP.F16.F32.PACK_AB R39, RZ, R39 ;  /* 0x00000027ff27723e */ /* 0x000fe200000000ff */
[----:B------:R-:W-:Y:S01]  /*4960*/  FMUL R48, R48, R0 ;  /* 0x0000000030307220 */ /* 0x000fe20000400000 */
[----:B------:R-:W-:Y:S01]  /*4970*/  F2FP.F16.F32.PACK_AB R40, RZ, R40 ;  /* 0x00000028ff28723e */ /* 0x000fe200000000ff */
[-C--:B------:R-:W-:Y:S01]  /*4980*/  FMUL R49, R49, R0.reuse ;  /* 0x0000000031317220 */ /* 0x080fe20000400000 */
[----:B------:R0:W-:Y:S01]  /*4990*/  @P2 STG.E.U16 desc[UR12][R6.64+0x12], R31 ;  /* 0x0000121f06002986 */ /* 0x0001e2000c10150c */
[----:B------:R-:W-:Y:S01]  /*49a0*/  ISETP.GT.AND P2, PT, R2, 0x18, PT ;  /* 0x000000180200780c */ /* 0x000fe20003f44270 */
[-C--:B------:R-:W-:Y:S01]  /*49b0*/  FMUL R50, R50, R0.reuse ;  /* 0x0000000032327220 */ /* 0x080fe20000400000 */
[----:B------:R-:W-:Y:S01]  /*49c0*/  F2FP.F16.F32.PACK_AB R41, RZ, R41 ;  /* 0x00000029ff29723e */ /* 0x000fe200000000ff */
[----:B------:R-:W-:Y:S01]  /*49d0*/  @P4 STG.E.U16 desc[UR12][R4.64+0x20], R32 ;  /* 0x0000202004004986 */ /* 0x000fe2000c10150c */
[C---:B------:R-:W-:Y:S01]  /*49e0*/  ISETP.GT.AND P4, PT, R10.reuse, RZ, P2 ;  /* 0x000000ff0a00720c */ /* 0x040fe20001784270 */
[-C--:B------:R-:W-:Y:S01]  /*49f0*/  FMUL R51, R51, R0.reuse ;  /* 0x0000000033337220 */ /* 0x080fe20000400000 */
[C---:B------:R-:W-:Y:S01]  /*4a00*/  ISETP.GT.AND P2, PT, R10.reuse, 0x8, P2 ;  /* 0x000000080a00780c */ /* 0x040fe20001744270 */
[----:B------:R-:W-:Y:S01]  /*4a10*/  @P5 STG.E.U16 desc[UR12][R4.64+0x22], R33 ;  /* 0x0000222104005986 */ /* 0x000fe2000c10150c */
[----:B------:R-:W-:Y:S01]  /*4a20*/  ISETP.GT.AND P5, PT, R10, RZ, P0 ;  /* 0x000000ff0a00720c */ /* 0x000fe200007a4270 */
[----:B------:R-:W-:Y:S01]  /*4a30*/  FMUL R52, R52, R0 ;  /* 0x0000000034347220 */ /* 0x000fe20000400000 */
[----:B------:R-:W-:Y:S01]  /*4a40*/  F2FP.F16.F32.PACK_AB R42, RZ, R42 ;  /* 0x0000002aff2a723e */ /* 0x000fe200000000ff */
[--C-:B0-----:R-:W-:Y:S01]  /*4a50*/  @P3 IMAD.MOV.U32 R6, RZ, RZ, R16.reuse ;  /* 0x000000ffff063224 */ /* 0x101fe200078e0010 */
[----:B------:R-:W-:Y:S01]  /*4a60*/  F2FP.F16.F32.PACK_AB R43, RZ, R43 ;  /* 0x0000002bff2b723e */ /* 0x000fe200000000ff */
[--C-:B------:R-:W-:Y:S01]  /*4a70*/  @P3 IMAD.MOV.U32 R7, RZ, RZ, R17.reuse ;  /* 0x000000ffff073224 */ /* 0x100fe200078e0011 */
[----:B------:R-:W-:Y:S01]  /*4a80*/  F2FP.F16.F32.PACK_AB R44, RZ, R44 ;  /* 0x0000002cff2c723e */ /* 0x000fe200000000ff */
[-C--:B------:R-:W-:Y:S01]  /*4a90*/  FMUL R53, R53, R0.reuse ;  /* 0x0000000035357220 */ /* 0x080fe20000400000 */
[----:B------:R-:W-:Y:S01]  /*4aa0*/  F2FP.F16.F32.PACK_AB R45, RZ, R45 ;  /* 0x0000002dff2d723e */ /* 0x000fe200000000ff */
[-C--:B------:R-:W-:Y:S01]  /*4ab0*/  FMUL R54, R54, R0.reuse ;  /* 0x0000000036367220 */ /* 0x080fe20000400000 */
[----:B------:R0:W-:Y:S01]  /*4ac0*/  @P3 STG.E.U16 desc[UR12][R6.64+0x20], R34 ;  /* 0x0000202206003986 */ /* 0x0001e2000c10150c */
[----:B------:R-:W-:Y:S01]  /*4ad0*/  ISETP.GT.AND P3, PT, R2, 0x20, PT ;  /* 0x000000200200780c */ /* 0x000fe20003f64270 */
[----:B------:R-:W-:Y:S01]  /*4ae0*/  FMUL R55, R55, R0 ;  /* 0x0000000037377220 */ /* 0x000fe20000400000 */
[----:B------:R-:W-:Y:S01]  /*4af0*/  F2FP.F16.F32.PACK_AB R46, RZ, R46 ;  /* 0x0000002eff2e723e */ /* 0x000fe200000000ff */
[-C--:B------:R-:W-:Y:S01]  /*4b00*/  FMUL R56, R56, R0.reuse ;  /* 0x0000000038387220 */ /* 0x080fe20000400000 */
[----:B------:R-:W-:Y:S01]  /*4b10*/  F2FP.F16.F32.PACK_AB R47, RZ, R47 ;  /* 0x0000002fff2f723e */ /* 0x000fe200000000ff */
[----:B------:R-:W-:Y:S01]  /*4b20*/  FMUL R57, R57, R0 ;  /* 0x0000000039397220 */ /* 0x000fe20000400000 */
[----:B------:R-:W-:Y:S01]  /*4b30*/  F2FP.F16.F32.PACK_AB R48, RZ, R48 ;  /* 0x00000030ff30723e */ /* 0x000fe200000000ff */
[-C--:B------:R-:W-:Y:S01]  /*4b40*/  FMUL R58, R58, R0.reuse ;  /* 0x000000003a3a7220 */ /* 0x080fe20000400000 */
[----:B------:R-:W-:Y:S01]  /*4b50*/  F2FP.F16.F32.PACK_AB R49, RZ, R49 ;  /* 0x00000031ff31723e */ /* 0x000fe200000000ff */
        /* <DEDUP_REMOVED lines=10> */
[----:B------:R-:W-:Y:S01]  /*4c00*/  ISETP.GT.AND P1, PT, R10, 0x8, P0 ;  /* 0x000000080a00780c */ /* 0x000fe20000724270 */
[-C--:B------:R-:W-:Y:S01]  /*4c10*/  FMUL R62, R62, R0.reuse ;  /* 0x000000003e3e7220 */ /* 0x080fe20000400000 */
[----:B------:R-:W-:Y:S01]  /*4c20*/  ISETP.GT.AND P0, PT, R2, 0x21, PT ;  /* 0x000000210200780c */ /* 0x000fe20003f04270 */
        /* <DEDUP_REMOVED lines=65> */
[----:B0-----:R-:W-:Y:S01]  /*5040*/  @P1 IMAD.MOV.U32 R6, RZ, RZ, R16 ;  /* 0x000000ffff061224 */ /* 0x001fe200078e0010 */
[----:B------:R-:W-:Y:S01]  /*5050*/  F2FP.F16.F32.PACK_AB R75, RZ, R75 ;  /* 0x0000004bff4b723e */ /* 0x000fe200000000ff */
[----:B------:R-:W-:Y:S01]  /*5060*/  @P1 IMAD.MOV.U32 R7, RZ, RZ, R17 ;  /* 0x000000ffff071224 */ /* 0x000fe200078e0011 */
        /* <DEDUP_REMOVED lines=10> */
[----:B------:R-:W-:Y:S01]  /*5110*/  FMUL R0, R87, R0 ;  /* 0x0000000057007220 */ /* 0x000fe20000400000 */
[C---:B------:R-:W-:Y:S01]  /*5120*/  ISETP.GT.AND P3, PT, R10.reuse, 0x8, P3 ;  /* 0x000000080a00780c */ /* 0x040fe20001f64270 */
[----:B------:R-:W-:Y:S01]  /*5130*/  @P5 STG.E.U16 desc[UR12][R4.64+0x52], R45 ;  /* 0x0000522d04005986 */ /* 0x000fe2000c10150c */
[----:B------:R-:W-:-:S02]  /*5140*/  ISETP.GT.AND P5, PT, R10, RZ, P0 ;  /* 0x000000ff0a00720c */ /* 0x000fc400007a4270 */
[----:B------:R-:W-:Y:S01]  /*5150*/  F2FP.F16.F32.PACK_AB R78, RZ, R78 ;  /* 0x0000004eff4e723e */ /* 0x000fe200000000ff */
[----:B0-----:R-:W-:Y:S01]  /*5160*/  @P2 IMAD.MOV.U32 R6, RZ, RZ, R16 ;  /* 0x000000ffff062224 */ /* 0x001fe200078e0010 */
[----:B------:R-:W-:Y:S01]  /*5170*/  F2FP.F16.F32.PACK_AB R79, RZ, R79 ;  /* 0x0000004fff4f723e */ /* 0x000fe200000000ff */
[----:B------:R-:W-:Y:S01]  /*5180*/  @P2 IMAD.MOV.U32 R7, RZ, RZ, R17 ;  /* 0x000000ffff072224 */ /* 0x000fe200078e0011 */
[----:B------:R-:W-:Y:S02]  /*5190*/  F2FP.F16.F32.PACK_AB R80, RZ, R80 ;  /* 0x00000050ff50723e */ /* 0x000fe400000000ff */
[----:B------:R-:W-:Y:S02]  /*51a0*/  F2FP.F16.F32.PACK_AB R81, RZ, R81 ;  /* 0x00000051ff51723e */ /* 0x000fe400000000ff */
[----:B------:R0:W-:Y:S01]  /*51b0*/  @P2 STG.E.U16 desc[UR12][R6.64+0x50], R46 ;  /* 0x0000502e06002986 */ /* 0x0001e2000c10150c */
[----:B------:R-:W-:Y:S02]  /*51c0*/  ISETP.GT.AND P2, PT, R2, 0x38, PT ;  /* 0x000000380200780c */ /* 0x000fe40003f44270 */
[----:B------:R-:W-:-:S02]  /*51d0*/  F2FP.F16.F32.PACK_AB R82, RZ, R82 ;  /* 0x00000052ff52723e */ /* 0x000fc400000000ff */
[----:B------:R-:W-:Y:S02]  /*51e0*/  F2FP.F16.F32.PACK_AB R83, RZ, R83 ;  /* 0x00000053ff53723e */ /* 0x000fe400000000ff */
[----:B------:R-:W-:Y:S02]  /*51f0*/  F2FP.F16.F32.PACK_AB R84, RZ, R84 ;  /* 0x00000054ff54723e */ /* 0x000fe400000000ff */
[----:B------:R-:W-:Y:S02]  /*5200*/  F2FP.F16.F32.PACK_AB R85, RZ, R85 ;  /* 0x00000055ff55723e */ /* 0x000fe400000000ff */
[----:B------:R-:W-:Y:S01]  /*5210*/  F2FP.F16.F32.PACK_AB R86, RZ, R86 ;  /* 0x00000056ff56723e */ /* 0x000fe200000000ff */
[----:B0-----:R-:W-:Y:S02]  /*5220*/  @P1 IMAD.MOV.U32 R6, RZ, RZ, R16 ;  /* 0x000000ffff061224 */ /* 0x001fe400078e0010 */
[----:B------:R-:W-:-:S05]  /*5230*/  @P1 IMAD.MOV.U32 R7, RZ, RZ, R17 ;  /* 0x000000ffff071224 */ /* 0x000fca00078e0011 */
[----:B------:R0:W-:Y:S01]  /*5240*/  @P1 STG.E.U16 desc[UR12][R6.64+0x52], R47 ;  /* 0x0000522f06001986 */ /* 0x0001e2000c10150c */
[----:B------:R-:W-:Y:S02]  /*5250*/  ISETP.GT.AND P1, PT, R10, 0x8, P0 ;  /* 0x000000080a00780c */ /* 0x000fe40000724270 */
[----:B------:R-:W-:Y:S01]  /*5260*/  ISETP.GT.AND P0, PT, R2, 0x39, PT ;  /* 0x000000390200780c */ /* 0x000fe20003f04270 */
[----:B------:R-:W-:Y:S01]  /*5270*/  @P4 STG.E.U16 desc[UR12][R4.64+0x60], R48 ;  /* 0x0000603004004986 */ /* 0x000fe2000c10150c */
[C---:B------:R-:W-:Y:S02]  /*5280*/  ISETP.GT.AND P4, PT, R10.reuse, RZ, P2 ;  /* 0x000000ff0a00720c */ /* 0x040fe40001784270 */
[C---:B------:R-:W-:Y:S01]  /*5290*/  ISETP.GT.AND P2, PT, R10.reuse, 0x8, P2 ;  /* 0x000000080a00780c */ /* 0x040fe20001744270 */
[----:B------:R-:W-:Y:S01]  /*52a0*/  @P5 STG.E.U16 desc[UR12][R4.64+0x62], R49 ;  /* 0x0000623104005986 */ /* 0x000fe2000c10150c */
[----:B------:R-:W-:Y:S01]  /*52b0*/  ISETP.GT.AND P5, PT, R10, RZ, P0 ;  /* 0x000000ff0a00720c */ /* 0x000fe200007a4270 */
[----:B0-----:R-:W-:-:S02]  /*52c0*/  @P3 IMAD.MOV.U32 R6, RZ, RZ, R16 ;  /* 0x000000ffff063224 */ /* 0x001fc400078e0010 */
[----:B------:R-:W-:-:S05]  /*52d0*/  @P3 IMAD.MOV.U32 R7, RZ, RZ, R17 ;  /* 0x000000ffff073224 */ /* 0x000fca00078e0011 */
[----:B------:R0:W-:Y:S01]  /*52e0*/  @P3 STG.E.U16 desc[UR12][R6.64+0x60], R50 ;  /* 0x0000603206003986 */ /* 0x0001e2000c10150c */
[----:B------:R-:W-:Y:S01]  /*52f0*/  ISETP.GT.AND P3, PT, R2, 0x40, PT ;  /* 0x000000400200780c */ /* 0x000fe20003f64270 */
        /* <DEDUP_REMOVED lines=37> */
[C---:B------:R-:W-:Y:S02]  /*5550*/  ISETP.GT.AND P5, PT, R10.reuse, RZ, P0 ;  /* 0x000000ff0a00720c */ /* 0x040fe400007a4270 */
[----:B------:R-:W-:Y:S01]  /*5560*/  ISETP.GT.AND P0, PT, R10, 0x8, P0 ;  /* 0x000000080a00780c */ /* 0x000fe20000704270 */
[----:B0-----:R-:W-:-:S02]  /*5570*/  @P2 IMAD.MOV.U32 R6, RZ, RZ, R16 ;  /* 0x000000ffff062224 */ /* 0x001fc400078e0010 */
[----:B------:R-:W-:-:S05]  /*5580*/  @P2 IMAD.MOV.U32 R7, RZ, RZ, R17 ;  /* 0x000000ffff072224 */ /* 0x000fca00078e0011 */
[----:B------:R0:W-:Y:S01]  /*5590*/  @P2 STG.E.U16 desc[UR12][R6.64+0x90], R62 ;  /* 0x0000903e06002986 */ /* 0x0001e2000c10150c */
[----:B------:R-:W-:Y:S01]  /*55a0*/  ISETP.GT.AND P2, PT, R2, 0x59, PT ;  /* 0x000000590200780c */ /* 0x000fe20003f44270 */
[----:B0-----:R-:W-:Y:S02]  /*55b0*/  @P1 IMAD.MOV.U32 R6, RZ, RZ, R16 ;  /* 0x000000ffff061224 */ /* 0x001fe400078e0010 */
[----:B------:R-:W-:-:S05]  /*55c0*/  @P1 IMAD.MOV.U32 R7, RZ, RZ, R17 ;  /* 0x000000ffff071224 */ /* 0x000fca00078e0011 */
[----:B------:R0:W-:Y:S01]  /*55d0*/  @P1 STG.E.U16 desc[UR12][R6.64+0x92], R63 ;  /* 0x0000923f06001986 */ /* 0x0001e2000c10150c */
[----:B------:R-:W-:-:S03]  /*55e0*/  ISETP.GT.AND P1, PT, R2, 0x58, PT ;  /* 0x000000580200780c */ /* 0x000fc60003f24270 */
[----:B------:R-:W-:Y:S01]  /*55f0*/  @P4 STG.E.U16 desc[UR12][R4.64+0xa0], R64 ;  /* 0x0000a04004004986 */ /* 0x000fe2000c10150c */
[C---:B------:R-:W-:Y:S02]  /*5600*/  ISETP.GT.AND P4, PT, R10.reuse, RZ, P1 ;  /* 0x000000ff0a00720c */ /* 0x040fe40000f84270 */
[C---:B------:R-:W-:Y:S01]  /*5610*/  ISETP.GT.AND P1, PT, R10.reuse, 0x8, P1 ;  /* 0x000000080a00780c */ /* 0x040fe20000f24270 */
[----:B------:R-:W-:Y:S01]  /*5620*/  @P5 STG.E.U16 desc[UR12][R4.64+0xa2], R65 ;  /* 0x0000a24104005986 */ /* 0x000fe2000c10150c */
[C---:B------:R-:W-:Y:S02]  /*5630*/  ISETP.GT.AND P5, PT, R10.reuse, RZ, P2 ;  /* 0x000000ff0a00720c */ /* 0x040fe400017a4270 */
[----:B------:R-:W-:Y:S01]  /*5640*/  ISETP.GT.AND P2, PT, R10, 0x8, P2 ;  /* 0x000000080a00780c */ /* 0x000fe20001744270 */
[----:B0-----:R-:W-:Y:S02]  /*5650*/  @P3 IMAD.MOV.U32 R6, RZ, RZ, R16 ;  /* 0x000000ffff063224 */ /* 0x001fe400078e0010 */
        /* <DEDUP_REMOVED lines=15> */
[----:B------:R0:W-:Y:S02]  /*5750*/  @P1 STG.E.U16 desc[UR12][R6.64+0xb0], R70 ;  /* 0x0000b04606001986 */ /* 0x0001e4000c10150c */
[----:B0-----:R-:W-:Y:S02]  /*5760*/  @P2 IMAD.MOV.U32 R6, RZ, RZ, R16 ;  /* 0x000000ffff062224 */ /* 0x001fe400078e0010 */
[----:B------:R-:W-:-:S05]  /*5770*/  @P2 IMAD.MOV.U32 R7, RZ, RZ, R17 ;  /* 0x000000ffff072224 */ /* 0x000fca00078e0011 */
[----:B------:R0:W-:Y:S01]  /*5780*/  @P2 STG.E.U16 desc[UR12][R6.64+0xb2], R71 ;  /* 0x0000b24706002986 */ /* 0x0001e2000c10150c */
[----:B------:R-:W-:-:S03]  /*5790*/  ISETP.GT.AND P2, PT, R2, 0x71, PT ;  /* 0x000000710200780c */ /* 0x000fc60003f44270 */
[----:B------:R-:W-:Y:S01]  /*57a0*/  @P4 STG.E.U16 desc[UR12][R4.64+0xc0], R72 ;  /* 0x0000c04804004986 */ /* 0x000fe2000c10150c */
[----:B------:R-:W-:-:S03]  /*57b0*/  ISETP.GT.AND P4, PT, R2, 0x68, PT ;  /* 0x000000680200780c */ /* 0x000fc60003f84270 */
[----:B------:R-:W-:Y:S01]  /*57c0*/  @P5 STG.E.U16 desc[UR12][R4.64+0xc2], R73 ;  /* 0x0000c24904005986 */ /* 0x000fe2000c10150c */
[----:B------:R-:W-:Y:S02]  /*57d0*/  ISETP.GT.AND P5, PT, R2, 0x69, PT ;  /* 0x000000690200780c */ /* 0x000fe40003fa4270 */
[C---:B------:R-:W-:Y:S01]  /*57e0*/  ISETP.GT.AND P1, PT, R10.reuse, RZ, P4 ;  /* 0x000000ff0a00720c */ /* 0x040fe20002724270 */
[----:B0-----:R-:W-:Y:S01]  /*57f0*/  @P3 IMAD.MOV.U32 R6, RZ, RZ, R16 ;  /* 0x000000ffff063224 */ /* 0x001fe200078e0010 */
[C---:B------:R-:W-:Y:S01]  /*5800*/  ISETP.GT.AND P6, PT, R10.reuse, RZ, P5 ;  /* 0x000000ff0a00720c */ /* 0x040fe20002fc4270 */
[----:B------:R-:W-:Y:S01]  /*5810*/  @P3 IMAD.MOV.U32 R7, RZ, RZ, R17 ;  /* 0x000000ffff073224 */ /* 0x000fe200078e0011 */
[----:B------:R-:W-:-:S04]  /*5820*/  ISETP.GT.AND P4, PT, R10, 0x8, P4 ;  /* 0x000000080a00780c */ /* 0x000fc80002784270 */
[----:B------:R0:W-:Y:S01]  /*5830*/  @P3 STG.E.U16 desc[UR12][R6.64+0xc0], R74 ;  /* 0x0000c04a06003986 */ /* 0x0001e2000c10150c */
[----:B------:R-:W-:-:S06]  /*5840*/  ISETP.GT.AND P3, PT, R2, 0x70, PT ;  /* 0x000000700200780c */ /* 0x000fcc0003f64270 */
[----:B------:R-:W-:Y:S02]  /*5850*/  @P6 IMAD.MOV.U32 R3, RZ, RZ, R5 ;  /* 0x000000ffff036224 */ /* 0x000fe400078e0005 */
[----:B0-----:R-:W-:Y:S02]  /*5860*/  @P0 IMAD.MOV.U32 R6, RZ, RZ, R16 ;  /* 0x000000ffff060224 */ /* 0x001fe400078e0010 */
[----:B------:R-:W-:-:S05]  /*5870*/  @P0 IMAD.MOV.U32 R7, RZ, RZ, R17 ;  /* 0x000000ffff070224 */ /* 0x000fca00078e0011 */
[----:B------:R-:W-:Y:S01]  /*5880*/  @P0 STG.E.U16 desc[UR12][R6.64+0xc2], R75 ;  /* 0x0000c24b06000986 */ /* 0x000fe2000c10150c */
[----:B------:R-:W-:-:S03]  /*5890*/  ISETP.GT.AND P0, PT, R2, 0x79, PT ;  /* 0x000000790200780c */ /* 0x000fc60003f04270 */
[----:B------:R-:W-:Y:S01]  /*58a0*/  @P1 STG.E.U16 desc[UR12][R4.64+0xd0], R76 ;  /* 0x0000d04c04001986 */ /* 0x000fe2000c10150c */
[----:B------:R-:W-:Y:S01]  /*58b0*/  ISETP.GT.AND P1, PT, R2, 0x78, PT ;  /* 0x000000780200780c */ /* 0x000fe20003f24270 */
[----:B------:R-:W-:-:S05]  /*58c0*/  @P6 IMAD.MOV.U32 R2, RZ, RZ, R4 ;  /* 0x000000ffff026224 */ /* 0x000fca00078e0004 */
[----:B------:R0:W-:Y:S01]  /*58d0*/  @P6 STG.E.U16 desc[UR12][R2.64+0xd2], R77 ;  /* 0x0000d24d02006986 */ /* 0x0001e2000c10150c */
[C---:B------:R-:W-:Y:S02]  /*58e0*/  ISETP.GT.AND P6, PT, R10.reuse, 0x8, P5 ;  /* 0x000000080a00780c */ /* 0x040fe40002fc4270 */
[C---:B------:R-:W-:Y:S02]  /*58f0*/  ISETP.GT.AND P5, PT, R10.reuse, RZ, P3 ;  /* 0x000000ff0a00720c */ /* 0x040fe40001fa4270 */
[----:B------:R-:W-:Y:S01]  /*5900*/  ISETP.GT.AND P3, PT, R10, 0x8, P3 ;  /* 0x000000080a00780c */ /* 0x000fe20001f64270 */
[----:B0-----:R-:W-:Y:S02]  /*5910*/  @P4 IMAD.MOV.U32 R2, RZ, RZ, R16 ;  /* 0x000000ffff024224 */ /* 0x001fe400078e0010 */
[----:B------:R-:W-:-:S05]  /*5920*/  @P4 IMAD.MOV.U32 R3, RZ, RZ, R17 ;  /* 0x000000ffff034224 */ /* 0x000fca00078e0011 */
[----:B------:R0:W-:Y:S01]  /*5930*/  @P4 STG.E.U16 desc[UR12][R2.64+0xd0], R78 ;  /* 0x0000d04e02004986 */ /* 0x0001e2000c10150c */
        /* <DEDUP_REMOVED lines=14> */
[----:B------:R0:W-:Y:S02]  /*5a20*/  @P4 STG.E.U16 desc[UR12][R2.64+0xe2], R81 ;  /* 0x0000e25102004986 */ /* 0x0001e4000c10150c */
        /* <DEDUP_REMOVED lines=8> */
[----:B------:R0:W-:Y:S04]  /*5ab0*/  @P5 STG.E.U16 desc[UR12][R2.64+0xf0], R84 ;  /* 0x0000f05402005986 */ /* 0x0001e8000c10150c */
[----:B------:R1:W-:Y:S01]  /*5ac0*/  @P6 STG.E.U16 desc[UR12][R4.64+0xf2], R85 ;  /* 0x0000f25504006986 */ /* 0x0003e2000c10150c */
[----:B0-----:R-:W-:Y:S02]  /*5ad0*/  @P1 IMAD.MOV.U32 R2, RZ, RZ, R16 ;  /* 0x000000ffff021224 */ /* 0x001fe400078e0010 */
[----:B------:R-:W-:-:S05]  /*5ae0*/  @P1 IMAD.MOV.U32 R3, RZ, RZ, R17 ;  /* 0x000000ffff031224 */ /* 0x000fca00078e0011 */
[----:B------:R1:W-:Y:S01]  /*5af0*/  @P1 STG.E.U16 desc[UR12][R2.64+0xf0], R86 ;  /* 0x0000f05602001986 */ /* 0x0003e2000c10150c */
[----:B------:R-:W-:Y:S05]  /*5b00*/  @!P0 EXIT ;  /* 0x000000000000894d */ /* 0x000fea0003800000 */
[----:B------:R-:W-:-:S05]  /*5b10*/  F2FP.F16.F32.PACK_AB R0, RZ, R0 ;  /* 0x00000000ff00723e */ /* 0x000fca00000000ff */
[----:B------:R-:W-:Y:S01]  /*5b20*/  STG.E.U16 desc[UR12][R16.64+0xf2], R0 ;  /* 0x0000f20010007986 */ /* 0x000fe2000c10150c */
[----:B------:R-:W-:Y:S05]  /*5b30*/  EXIT ;  /* 0x000000000000794d */ /* 0x000fea0003800000 */
.L_x_10:
[----:B------:R-:W-:-:S13]  /*5b40*/  ISETP.NE.AND P0, PT, R6, RZ, PT ;  /* 0x000000ff0600720c */ /* 0x000fda0003f05270 */
[----:B------:R-:W-:Y:S05]  /*5b50*/  @P0 EXIT ;  /* 0x000000000000094d */ /* 0x000fea0003800000 */
[----:B------:R-:W-:-:S13]  /*5b60*/  ELECT P0, URZ, PT ;  /* 0x00000000003f782f */ /* 0x000fda0003800000 */
[----:B------:R-:W-:Y:S05]  /*5b70*/  @!P0 BRA `(.L_x_147) ;  /* 0x0000000800308947 */ /* 0x000fea0003800000 */
[----:B------:R-:W-:Y:S02]  /*5b80*/  ISETP.GE.AND P0, PT, R4, 0x1, PT ;  /* 0x000000010400780c */ /* 0x000fe40003f06270 */
[----:B---3-5:R-:W-:-:S04]  /*5b90*/  SHF.R.S32.HI R3, RZ, 0x1f, R8 ;  /* 0x0000001fff037819 */ /* 0x028fc80000011408 */
[----:B------:R-:W-:-:S07]  /*5ba0*/  LEA.HI R3, R3, R8, RZ, 0x7 ;  /* 0x0000000803037211 */ /* 0x000fce00078f38ff */
[----:B------:R-:W-:Y:S05]  /*5bb0*/  @!P0 BRA `(.L_x_147) ;  /* 0x0000000800208947 */ /* 0x000fea0003800000 */
[----:B-1----:R-:W0:Y:S01]  /*5bc0*/  S2R R0, SR_CTAID.X ;  /* 0x0000000000007919 */ /* 0x002e220000002500 */
[----:B------:R-:W-:Y:S01]  /*5bd0*/  LOP3.LUT R3, R3, 0xffffff80, RZ, 0xc0, !PT ;  /* 0xffffff8003037812 */ /* 0x000fe200078ec0ff */
[----:B------:R-:W-:Y:S01]  /*5be0*/  ULDC UR4, c[0x0][0x384] ;  /* 0x0000e10000047ab9 */ /* 0x000fe20000000800 */
[C---:B------:R-:W-:Y:S01]  /*5bf0*/  LOP3.LUT P0, RZ, R8.reuse, 0x1f, RZ, 0xc0, !PT ;  /* 0x0000001f08ff7812 */ /* 0x040fe2000780c0ff */
[----:B------:R-:W1:Y:S01]  /*5c00*/  S2R R7, SR_CTAID.Y ;  /* 0x0000000000077919 */ /* 0x000e620000002600 */
[----:B------:R-:W-:Y:S01]  /*5c10*/  ULDC UR5, c[0x0][0x388] ;  /* 0x0000e20000057ab9 */ /* 0x000fe20000000800 */
[----:B------:R-:W-:Y:S01]  /*5c20*/  IMAD.IADD R3, R8, 0x1, -R3 ;  /* 0x0000000108037824 */ /* 0x000fe200078e0a03 */
[----:B------:R-:W-:Y:S01]  /*5c30*/  LOP3.LUT R24, R2, 0x2, RZ, 0xfc, !PT ;  /* 0x0000000202187812 */ /* 0x000fe200078efcff */
[----:B------:R-:W-:Y:S01]  /*5c40*/  VIADD R25, R4, 0x1 ;  /* 0x0000000104197836 */ /* 0x000fe20000000000 */
[----:B------:R-:W-:Y:S01]  /*5c50*/  CS2R R8, SRZ ;  /* 0x0000000000087805 */ /* 0x000fe2000001ff00 */
[----:B------:R-:W-:Y:S01]  /*5c60*/  IMAD.MOV.U32 R5, RZ, RZ, 0x1 ;  /* 0x00000001ff057424 */ /* 0x000fe200078e00ff */
[----:B------:R-:W-:-:S02]  /*5c70*/  ISETP.NE.AND P1, PT, R3, RZ, PT ;  /* 0x000000ff0300720c */ /* 0x000fc40003f25270 */
[----:B------:R-:W-:Y:S01]  /*5c80*/  ISETP.NE.OR P0, PT, R3, RZ, !P0 ;  /* 0x000000ff0300720c */ /* 0x000fe20004705670 */
[----:B------:R-:W-:Y:S02]  /*5c90*/  IMAD.MOV.U32 R3, RZ, RZ, RZ ;  /* 0x000000ffff037224 */ /* 0x000fe400078e00ff */
[----:B0-----:R-:W-:-:S04]  /*5ca0*/  IMAD.SHL.U32 R19, R0, 0x40, RZ ;  /* 0x0000004000137824 */ /* 0x001fc800078e00ff */
[----:B------:R-:W-:-:S04]  /*5cb0*/  IMAD.HI.U32 R0, R19, UR4, RZ ;  /* 0x0000000413007c27 */ /* 0x000fc8000f8e00ff */
[----:B-1----:R-:W-:Y:S01]  /*5cc0*/  IMAD.SHL.U32 R18, R7, 0x80, RZ ;  /* 0x0000008007127824 */ /* 0x002fe200078e00ff */
[----:B------:R-:W-:Y:S02]  /*5cd0*/  CS2R R6, SRZ ;  /* 0x0000000000067805 */ /* 0x000fe4000001ff00 */
[----:B------:R-:W-:Y:S01]  /*5ce0*/  SHF.R.U32.HI R0, RZ, UR5, R0 ;  /* 0x00000005ff007c19 */ /* 0x000fe20008011600 */
[----:B------:R-:W-:-:S07]  /*5cf0*/  VIADD R21, R18, 0x40 ;  /* 0x0000004012157836 */ /* 0x000fce0000000000 */
.L_x_151:
[----:B------:R-:W0:Y:S01]  /*5d00*/  S2R R11, SR_CgaCtaId ;  /* 0x00000000000b7919 */ /* 0x000e220000008800 */
[----:B------:R-:W-:-:S04]  /*5d10*/  MOV R10, 0x400 ;  /* 0x00000400000a7802 */ /* 0x000fc80000000f00 */
[----:B0-----:R-:W-:Y:S02]  /*5d20*/  LEA R20, R11, R10, 0x18 ;  /* 0x0000000a0b147211 */ /* 0x001fe400078ec0ff */
[----:B------:R-:W-:-:S03]  /*5d30*/  SHF.L.U32 R10, R5, 0x1f, RZ ;  /* 0x0000001f050a7819 */ /* 0x000fc600000006ff */
[----:B------:R-:W-:-:S07]  /*5d40*/  IMAD R11, R3, 0x8, R20 ;  /* 0x00000008030b7824 */ /* 0x000fce00078e0214 */
.L_x_148:
[----:B0-----:R0:W1:Y:S02]  /*5d50*/  SYNCS.PHASECHK.TRANS64.TRYWAIT P2, [R11+URZ+0x36090], R10 ;  /* 0x0360900a0b0075a7 */ /* 0x001064000804017f */
[----:B-1----:R-:W-:Y:S05]  /*5d60*/  @!P2 NANOSLEEP.SYNCS 0x989680 ;  /* 0x009896800000a95d */ /* 0x002fea0003900000 */
[----:B------:R-:W1:Y:S02]  /*5d70*/  @!P2 SYNCS.PHASECHK.TRANS64 P2, [R11+URZ+0x36090], R10 ;  /* 0x0360900a0b00a5a7 */ /* 0x000e64000804007f */
[----:B-1----:R-:W-:Y:S05]  /*5d80*/  @!P2 BRA `(.L_x_148) ;  /* 0xfffffffc00f0a947 */ /* 0x002fea000383ffff */
[----:B0-----:R-:W0:Y:S02]  /*5d90*/  @!P1 LDC R10, c[0x0][0x580] ;  /* 0x00016000ff0a9b82 */ /* 0x001e240000000800 */
[----:B0-----:R0:W-:Y:S02]  /*5da0*/  @!P1 SYNCS.ARRIVE.TRANS64 RZ, [R11+URZ+0x36000], R10 ;  /* 0x0360000a0bff99a7 */ /* 0x0011e4000800003f */
[----:B0-----:R-:W-:-:S04]  /*5db0*/  PRMT R10, R24, 0x9910, RZ ;  /* 0x00009910180a7816 */ /* 0x001fc800000000ff */
[----:B------:R-:W-:-:S13]  /*5dc0*/  ISETP.NE.AND P2, PT, R10, 0x2, PT ;  /* 0x000000020a00780c */ /* 0x000fda0003f45270 */
[----:B------:R-:W-:Y:S05]  /*5dd0*/  @P2 BRA `(.L_x_149) ;  /* 0x0000000000042947 */ /* 0x000fea0003800000 */
[----:B------:R-:W-:Y:S01]  /*5de0*/  BPT.TRAP 0x1 ;  /* 0x000000040000795c */ /* 0x000fe20000300000 */
.L_x_149:
[----:B------:R-:W-:Y:S05]  /*5df0*/  @P0 BRA `(.L_x_150) ;  /* 0x0000000000040947 */ /* 0x000fea0003800000 */
[----:B------:R-:W-:Y:S01]  /*5e00*/  BPT.TRAP 0x1 ;  /* 0x000000040000795c */ /* 0x000fe20000300000 */
.L_x_150:
[----:B------:R-:W0:Y:S01]  /*5e10*/  LDC R12, c[0x0][0x380] ;  /* 0x0000e000ff0c7b82 */ /* 0x000e220000000800 */
[----:B------:R-:W-:Y:S01]  /*5e20*/  R2UR UR4, R0 ;  /* 0x00000000000472ca */ /* 0x000fe200000e0000 */
[----:B------:R-:W-:Y:S01]  /*5e30*/  ULDC UR18, c[0x0][0x38c] ;  /* 0x0000e30000127ab9 */ /* 0x000fe20000000800 */
[----:B------:R-:W-:Y:S01]  /*5e40*/  R2UR UR16, R19 ;  /* 0x00000000131072ca */ /* 0x000fe200000e0000 */
[----:B------:R-:W-:Y:S01]  /*5e50*/  UISETP.NE.AND UP0, UPT, UR18, 0x1, UPT ;  /* 0x000000011200788c */ /* 0x000fe2000bf05270 */
[----:B------:R-:W-:Y:S01]  /*5e60*/  R2UR UR25, R11 ;  /* 0x000000000b1972ca */ /* 0x000fe200000e0000 */
[----:B------:R-:W-:Y:S01]  /*5e70*/  ULDC UR23, c[0x0][0x398] ;  /* 0x0000e60000177ab9 */ /* 0x000fe20000000800 */
[C---:B------:R-:W-:Y:S01]  /*5e80*/  VIADD R11, R9.reuse, 0x1 ;  /* 0x00000001090b7836 */ /* 0x040fe20000000000 */
[----:B------:R-:W1:Y:S01]  /*5e90*/  LDC.64 R14, c[0x0][0x3f8] ;  /* 0x0000fe00ff0e7b82 */ /* 0x000e620000000a00 */
[----:B------:R-:W-:Y:S01]  /*5ea0*/  R2UR UR26, R8 ;  /* 0x00000000081a72ca */ /* 0x000fe200000e0000 */
[----:B------:R-:W-:Y:S01]  /*5eb0*/  ULDC.64 UR30, c[0x0][0x198] ;  /* 0x00006600001e7ab9 */ /* 0x000fe20000000a00 */
[----:B------:R-:W-:Y:S01]  /*5ec0*/  R2UR UR20, R9 ;  /* 0x00000000091472ca */ /* 0x000fe200000e0000 */
[----:B------:R-:W-:Y:S01]  /*5ed0*/  UIADD3 UR34, UP2, UR30, 0x270, URZ ;  /* 0x000002701e227890 */ /* 0x000fe2000ff5e03f */
[----:B------:R-:W-:Y:S01]  /*5ee0*/  R2UR UR24, R3 ;  /* 0x00000000031872ca */ /* 0x000fe200000e0000 */
[----:B------:R-:W-:Y:S01]  /*5ef0*/  ULDC UR36, c[0x0][0x3ec] ;  /* 0x0000fb0000247ab9 */ /* 0x000fe20000000800 */
[----:B------:R-:W-:Y:S01]  /*5f00*/  @UP0 ULDC.64 UR6, c[0x0][0x390] ;  /* 0x0000e40000060ab9 */ /* 0x000fe20000000a00 */
[----:B------:R-:W1:Y:S01]  /*5f10*/  LDC.64 R16, c[0x0][0x3d0] ;  /* 0x0000f400ff107b82 */ /* 0x000e620000000a00 */
[----:B------:R-:W-:Y:S01]  /*5f20*/  UIADD3.X UR35, URZ, UR31, URZ, UP2, !UPT ;  /* 0x0000001f3f237290 */ /* 0x000fe200097fe43f */
[----:B------:R-:W-:Y:S01]  /*5f30*/  VIADD R25, R25, 0xffffffff ;  /* 0xffffffff19197836 */ /* 0x000fe20000000000 */
[----:B------:R-:W-:Y:S01]  /*5f40*/  ULDC.64 UR8, c[0x0][0x3c0] ;  /* 0x0000f00000087ab9 */ /* 0x000fe20000000a00 */
[----:B------:R-:W-:Y:S01]  /*5f50*/  R2UR UR21, R7 ;  /* 0x00000000071572ca */ /* 0x000fe200000e0000 */
[----:B------:R-:W-:Y:S01]  /*5f60*/  ULDC.64 UR28, c[0x0][0x3f0] ;  /* 0x0000fc00001c7ab9 */ /* 0x000fe20000000a00 */
[----:B------:R-:W-:Y:S01]  /*5f70*/  R2UR UR22, R6 ;  /* 0x00000000061672ca */ /* 0x000fe200000e0000 */
[----:B------:R-:W-:Y:S01]  /*5f80*/  UIADD3 UR25, UR25, 0x36000, URZ ;  /* 0x0003600019197890 */ /* 0x000fe2000fffe03f */
[----:B0-----:R-:W-:Y:S01]  /*5f90*/  ISETP.NE.AND P2, PT, R12, 0x1, PT ;  /* 0x000000010c00780c */ /* 0x001fe20003f45270 */
[----:B------:R-:W0:Y:S01]  /*5fa0*/  LDC R13, c[0x0][0x400] ;  /* 0x00010000ff0d7b82 */ /* 0x000e220000000800 */
[----:B------:R-:W-:Y:S01]  /*5fb0*/  ISETP.GT.AND P6, PT, R25, 0x1, PT ;  /* 0x000000011900780c */ /* 0x000fe20003fc4270 */
[----:B------:R-:W-:Y:S01]  /*5fc0*/  USHF.L.U32 UR26, UR26, 0x5, URZ ;  /* 0x000000051a1a7899 */ /* 0x000fe2000800063f */
[----:B------:R-:W-:Y:S01]  /*5fd0*/  UMOV UR32, 0x0 ;  /* 0x0000000000207882 */ /* 0x000fe20000000000 */
[----:B------:R-:W-:Y:S01]  /*5fe0*/  UMOV UR33, 0x10000000 ;  /* 0x1000000000217882 */ /* 0x000fe20000000000 */
[----:B------:R-:W-:-:S03]  /*5ff0*/  UMOV UR12, UR20 ;  /* 0x00000014000c7c82 */ /* 0x000fc60008000000 */
[----:B------:R-:W2:Y:S01]  /*6000*/  LDC.64 R22, c[0x0][0x3e0] ;  /* 0x0000f800ff167b82 */ /* 0x000ea20000000a00 */
[----:B------:R-:W-:Y:S01]  /*6010*/  UMOV UR13, UR21 ;  /* 0x00000015000d7c82 */ /* 0x000fe20008000000 */
[----:B------:R-:W-:Y:S02]  /*6020*/  UMOV UR14, UR22 ;  /* 0x00000016000e7c82 */ /* 0x000fe40008000000 */
[----:B------:R-:W-:-:S05]  /*6030*/  @P2 IMAD.U32 R10, RZ, RZ, UR4 ;  /* 0x00000004ff0a2e24 */ /* 0x000fca000f8e00ff */
[----:B------:R-:W-:Y:S01]  /*6040*/  @P2 R2UR UR16, R10 ;  /* 0x000000000a1022ca */ /* 0x000fe200000e0000 */
[----:B------:R-:W-:Y:S02]  /*6050*/  VIADD R10, R8, 0x1 ;  /* 0x00000001080a7836 */ /* 0x000fe40000000000 */
[----:B-1----:R-:W-:-:S03]  /*6060*/  IMAD R8, R7, R16, R15 ;  /* 0x0000001007087224 */ /* 0x002fc600078e020f */
[----:B------:R-:W-:-:S07]  /*6070*/  ISETP.NE.AND P2, PT, R10, UR15, PT ;  /* 0x0000000f0a007c0c */ /* 0x000fce000bf45270 */
[----:B------:R-:W-:Y:S02]  /*6080*/  UIMAD.WIDE.U32 UR4, UR16, UR6, URZ ;  /* 0x00000006100472a5 */ /* 0x000fe4000f8e003f */
[----:B------:R-:W-:Y:S01]  /*6090*/  UMOV UR17, UR16 ;  /* 0x0000001000117c82 */ /* 0x000fe20008000000 */
[----:B------:R-:W-:Y:S02]  /*60a0*/  UIADD3 UR4, -UR16, URZ, URZ ;  /* 0x0000003f10047290 */ /* 0x000fe4000fffe13f */
[----:B------:R-:W-:Y:S01]  /*60b0*/  @UP0 USHF.R.U32.HI UR17, URZ, UR7, UR5 ;  /* 0x000000073f110299 */ /* 0x000fe20008011605 */
[----:B------:R-:W-:Y:S01]  /*60c0*/  @P2 IMAD.MOV R11, RZ, RZ, R9 ;  /* 0x000000ffff0b2224 */ /* 0x000fe200078e0209 */
[----:B------:R-:W-:Y:S01]  /*60d0*/  UISETP.NE.AND UP0, UPT, UR23, 0x1, UPT ;  /* 0x000000011700788c */ /* 0x000fe2000bf05270 */
[----:B------:R-:W-:Y:S01]  /*60e0*/  R2UR UR5, R20 ;  /* 0x00000000140572ca */ /* 0x000fe200000e0000 */
[----:B------:R-:W-:Y:S01]  /*60f0*/  ULDC.64 UR6, c[0x0][0x3c8] ;  /* 0x0000f20000067ab9 */ /* 0x000fe20000000a00 */
[----:B------:R-:W-:Y:S01]  /*6100*/  IMAD R12, R12, UR4, R19 ;  /* 0x000000040c0c7c24 */ /* 0x000fe2000f8e0213 */
[----:B--2---:R-:W-:Y:S01]  /*6110*/  ISETP.NE.AND P3, PT, R11, R22, PT ;  /* 0x000000160b00720c */ /* 0x004fe20003f65270 */
[----:B------:R-:W-:Y:S01]  /*6120*/  IMAD R9, R9, UR7, R14 ;  /* 0x0000000709097c24 */ /* 0x000fe2000f8e020e */
[----:B------:R-:W-:Y:S01]  /*6130*/  UIADD3 UR4, UP1, UR30, 0xf0, URZ ;  /* 0x000000f01e047890 */ /* 0x000fe2000ff3e03f */
[----:B------:R-:W-:Y:S01]  /*6140*/  IMAD R20, R3, 0x2000, R20 ;  /* 0x0000200003147824 */ /* 0x000fe200078e0214 */
[----:B------:R-:W-:Y:S01]  /*6150*/  R2UR UR27, R12 ;  /* 0x000000000c1b72ca */ /* 0x000fe200000e0000 */
[----:B------:R-:W-:Y:S01]  /*6160*/  IMAD.U32 R9, R8, 0x20, R9 ;  /* 0x0000002008097824 */ /* 0x000fe200078e0009 */
[----:B------:R-:W-:Y:S01]  /*6170*/  UMOV UR30, UR17 ;  /* 0x00000011001e7c82 */ /* 0x000fe20008000000 */
[----:B------:R-:W-:Y:S01]  /*6180*/  @UP0 ULDC UR10, c[0x0][0x39c] ;  /* 0x0000e700000a0ab9 */ /* 0x000fe20000000800 */
[----:B0-----:R-:W-:Y:S01]  /*6190*/  IMAD R8, R6, R17, R13 ;  /* 0x0000001106087224 */ /* 0x001fe200078e020d */
[----:B------:R-:W-:Y:S01]  /*61a0*/  UIMAD.WIDE.U32 UR10, UR17, UR10, URZ ;  /* 0x0000000a110a72a5 */ /* 0x000fe2000f8e003f */
[----:B------:R-:W-:Y:S01]  /*61b0*/  R2UR UR19, R20 ;  /* 0x00000000141372ca */ /* 0x000fe200000e0000 */
[----:B------:R-:W-:Y:S01]  /*61c0*/  @UP0 ULDC UR7, c[0x0][0x3a0] ;  /* 0x0000e80000070ab9 */ /* 0x000fe20000000800 */
[----:B------:R-:W-:Y:S01]  /*61d0*/  IMAD.U32 R8, R8, 0x400, R9 ;  /* 0x0000040008087824 */ /* 0x000fe200078e0009 */
[----:B------:R-:W-:Y:S01]  /*61e0*/  @UP0 USHF.R.U32.HI UR30, URZ, UR7, UR11 ;  /* 0x000000073f1e0299 */ /* 0x000fe2000801160b */
[----:B------:R-:W-:Y:S01]  /*61f0*/  VIADD R12, R7, 0x1 ;  /* 0x00000001070c7836 */ /* 0x000fe20000000000 */
[----:B------:R-:W-:Y:S01]  /*6200*/  ULEA UR24, UR24, UR5, 0xc ;  /* 0x0000000518187291 */ /* 0x000fe2000f8e603f */
[----:B------:R-:W-:Y:S01]  /*6210*/  @P3 IMAD.MOV R12, RZ, RZ, R7 ;  /* 0x000000ffff0c3224 */ /* 0x000fe200078e0207 */
[----:B------:R-:W-:Y:S01]  /*6220*/  R2UR UR11, R8 ;  /* 0x00000000080b72ca */ /* 0x000fe200000e0000 */
[----:B------:R-:W-:Y:S01]  /*6230*/  UIADD3.X UR5, URZ, UR31, URZ, UP1, !UPT ;  /* 0x0000001f3f057290 */ /* 0x000fe20008ffe43f */
[----:B------:R-:W-:Y:S01]  /*6240*/  R2UR UR10, R21 ;  /* 0x00000000150a72ca */ /* 0x000fe200000e0000 */
[----:B------:R-:W-:Y:S01]  /*6250*/  UIADD3 UR7, -UR30, URZ, URZ ;  /* 0x0000003f1e077290 */ /* 0x000fe2000fffe13f */
[----:B------:R-:W-:Y:S01]  /*6260*/  ISETP.NE.AND P4, PT, R12, R23, PT ;  /* 0x000000170c00720c */ /* 0x000fe20003f85270 */
[----:B------:R-:W-:Y:S01]  /*6270*/  UIADD3 UR31, -UR17, URZ, URZ ;  /* 0x0000003f111f7290 */ /* 0x000fe2000fffe13f */
[----:B------:R-:W-:Y:S01]  /*6280*/  VIADD R3, R3, 0x1 ;  /* 0x0000000103037836 */ /* 0x000fe20000000000 */
[----:B------:R-:W-:Y:S01]  /*6290*/  UIMAD UR27, UR27, UR8, UR36 ;  /* 0x000000081b1b72a4 */ /* 0x000fe2000f8e0224 */
[----:B------:R-:W-:Y:S01]  /*62a0*/  VIADD R13, R6, 0x1 ;  /* 0x00000001060d7836 */ /* 0x000fe20000000000 */
[----:B------:R-:W-:Y:S01]  /*62b0*/  UIMAD UR7, UR23, UR7, UR17 ;  /* 0x00000007170772a4 */ /* 0x000fe2000f8e0211 */
[----:B------:R-:W-:Y:S01]  /*62c0*/  SEL R9, R11, RZ, P3 ;  /* 0x000000ff0b097207 */ /* 0x000fe20001800000 */
[----:B------:R-:W-:Y:S01]  /*62d0*/  UIMAD UR8, UR18, UR31, UR16 ;  /* 0x0000001f120872a4 */ /* 0x000fe2000f8e0210 */
[----:B------:R-:W-:Y:S01]  /*62e0*/  R2UR UR18, R18 ;  /* 0x00000000121272ca */ /* 0x000fe200000e0000 */
[----:B------:R-:W-:Y:S01]  /*62f0*/  UIMAD UR29, UR7, UR6, UR29 ;  /* 0x00000006071d72a4 */ /* 0x000fe2000f8e021d */
[----:B------:R-:W-:Y:S01]  /*6300*/  ISETP.NE.AND P5, PT, R3, 0x12, PT ;  /* 0x000000120300780c */ /* 0x000fe20003fa5270 */
[----:B------:R-:W-:Y:S01]  /*6310*/  UIMAD UR28, UR8, UR9, UR28 ;  /* 0x00000009081c72a4 */ /* 0x000fe2000f8e021c */
[----:B------:R-:W-:Y:S01]  /*6320*/  SEL R7, R12, RZ, P4 ;  /* 0x000000ff0c077207 */ /* 0x000fe20002000000 */
[----:B------:R-:W-:Y:S01]  /*6330*/  UPRMT UR6, UR11, 0x5410, URZ ;  /* 0x000054100b067896 */ /* 0x000fe2000800003f */
[----:B------:R-:W-:Y:S01]  /*6340*/  SEL R8, RZ, 0x1, P5 ;  /* 0x00000001ff087807 */ /* 0x000fe20002800000 */
[----:B------:R-:W-:Y:S01]  /*6350*/  UIADD3 UR16, UR19, 0x12000, URZ ;  /* 0x0001200013107890 */ /* 0x000fe2000fffe03f */
[----:B------:R-:W-:Y:S01]  /*6360*/  @P4 IMAD.MOV R13, RZ, RZ, R6 ;  /* 0x000000ffff0d4224 */ /* 0x000fe200078e0206 */
[----:B------:R-:W-:Y:S01]  /*6370*/  UIADD3 UR8, UR19, 0x13000, URZ ;  /* 0x0001300013087890 */ /* 0x000fe2000fffe03f */
[----:B------:R-:W-:Y:S01]  /*6380*/  LOP3.LUT R5, R5, R8, RZ, 0x3c, !PT ;  /* 0x0000000805057212 */ /* 0x000fe200078e3cff */
[----:B------:R-:W-:Y:S01]  /*6390*/  UMOV UR17, UR25 ;  /* 0x0000001900117c82 */ /* 0x000fe20008000000 */
[----:B------:R-:W-:Y:S01]  /*63a0*/  UMOV UR19, UR26 ;  /* 0x0000001a00137c82 */ /* 0x000fe20008000000 */
[----:B------:R-:W-:Y:S01]  /*63b0*/  UMOV UR9, UR25 ;  /* 0x0000001900097c82 */ /* 0x000fe20008000000 */
[----:B------:R0:W-:Y:S01]  /*63c0*/  UTMALDG.5D.IM2COL [UR24], [UR4], UR6 ;  /* 0x00000018040073b4 */ /* 0x0001e20008060006 */
[----:B------:R-:W-:Y:S01]  /*63d0*/  UMOV UR11, UR26 ;  /* 0x0000001a000b7c82 */ /* 0x000fe20008000000 */
[----:B------:R-:W-:Y:S01]  /*63e0*/  SEL R8, R10, RZ, P2 ;  /* 0x000000ff0a087207 */ /* 0x000fe20001000000 */
[----:B------:R-:W-:Y:S01]  /*63f0*/  IMAD.MOV.U32 R6, RZ, RZ, R13 ;  /* 0x000000ffff067224 */ /* 0x000fe200078e000d */
[----:B------:R-:W-:Y:S01]  /*6400*/  SEL R3, R3, RZ, P5 ;  /* 0x000000ff03037207 */ /* 0x000fe20002800000 */
[----:B------:R0:W-:Y:S01]  /*6410*/  UTMALDG.5D [UR16], [UR34], desc[UR32] ;  /* 0x00002010220075b4 */ /* 0x0001e20008021000 */
[----:B------:R0:W-:Y:S02]  /*6420*/  UTMALDG.5D [UR8], [UR34], desc[UR32] ;  /* 0x00002008220075b4 */ /* 0x0001e40008021000 */
[----:B0-----:R-:W-:Y:S05]  /*6430*/  @P6 BRA `(.L_x_151) ;  /* 0xfffffff800306947 */ /* 0x001fea000383ffff */
.L_x_147:
[----:B------:R-:W-:Y:S01]  /*6440*/  ISETP.GE.U32.AND P2, PT, R4, 0x12, PT ;  /* 0x000000120400780c */ /* 0x000fe20003f46070 */
[----:B------:R-:W-:Y:S05]  /*6450*/  WARPSYNC.ALL ;  /* 0x0000000000007948 */ /* 0x000fea0003800000 */
[----:B------:R-:W-:-:S07]  /*6460*/  ELECT P1, URZ, PT ;  /* 0x00000000003f782f */ /* 0x000fce0003820000 */
[----:B------:R-:W-:-:S05]  /*6470*/  @P2 IMAD.WIDE.U32 R6, R4, 0x38e38e39, RZ ;  /* 0x38e38e3904062825 */ /* 0x000fca00078e00ff */
[----:B-1---5:R-:W-:-:S04]  /*6480*/  @P2 SHF.R.U32.HI R0, RZ, 0x2, R7 ;  /* 0x00000002ff002819 */ /* 0x022fc80000011607 */
[----:B------:R-:W-:-:S04]  /*6490*/  @P2 LOP3.LUT R0, R0, 0x1, RZ, 0xc0, !PT ;  /* 0x0000000100002812 */ /* 0x000fc800078ec0ff */
[----:B------:R-:W-:Y:S01]  /*64a0*/  @P2 ISETP.NE.U32.AND P0, PT, R0, 0x1, PT ;  /* 0x000000010000280c */ /* 0x000fe20003f05070 */
[----:B------:R-:W-:-:S12]  /*64b0*/  @!P1 EXIT ;  /* 0x000000000000994d */ /* 0x000fd80003800000 */
[----:B------:R-:W-:Y:S01]  /*64c0*/  LOP3.LUT R2, R2, 0x2, RZ, 0xfc, !PT ;  /* 0x0000000202027812 */ /* 0x000fe200078efcff */
[----:B------:R-:W-:Y:S01]  /*64d0*/  IMAD.MOV.U32 R5, RZ, RZ, 0x1 ;  /* 0x00000001ff057424 */ /* 0x000fe200078e00ff */
[----:B------:R-:W-:Y:S02]  /*64e0*/  @P2 ISETP.NE.U32.AND.EX P0, PT, RZ, RZ, PT, P0 ;  /* 0x000000ffff00220c */ /* 0x000fe40003f05100 */
[----:B------:R-:W-:Y:S02]  /*64f0*/  ISETP.NE.AND P1, PT, R2, 0x3, PT ;  /* 0x000000030200780c */ /* 0x000fe40003f25270 */
[----:B------:R-:W-:-:S11]  /*6500*/  @P2 SEL R5, RZ, 0x1, !P0 ;  /* 0x00000001ff052807 */ /* 0x000fd60004000000 */
[----:B------:R-:W-:Y:S05]  /*6510*/  @!P1 BRA `(.L_x_152) ;  /* 0x0000000000049947 */ /* 0x000fea0003800000 */
[----:B------:R-:W-:Y:S01]  /*6520*/  BPT.TRAP 0x1 ;  /* 0x000000040000795c */ /* 0x000fe20000300000 */
.L_x_152:
[----:B------:R-:W0:Y:S01]  /*6530*/  S2R R7, SR_CgaCtaId ;  /* 0x0000000000077919 */ /* 0x000e220000008800 */
[----:B---3--:R-:W-:Y:S01]  /*6540*/  IMAD.WIDE.U32 R2, R4, 0x38e38e39, RZ ;  /* 0x38e38e3904027825 */ /* 0x008fe200078e00ff */
[----:B------:R-:W-:-:S04]  /*6550*/  MOV R0, 0x400 ;  /* 0x0000040000007802 */ /* 0x000fc80000000f00 */
[----:B------:R-:W-:-:S05]  /*6560*/  SHF.R.U32.HI R3, RZ, 0x2, R3 ;  /* 0x00000002ff037819 */ /* 0x000fca0000011603 */
[----:B------:R-:W-:Y:S01]  /*6570*/  IMAD R3, R3, -0x12, R4 ;  /* 0xffffffee03037824 */ /* 0x000fe200078e0204 */
[----:B0-----:R-:W-:Y:S02]  /*6580*/  LEA R0, R7, R0, 0x18 ;  /* 0x0000000007007211 */ /* 0x001fe400078ec0ff */
[----:B------:R-:W-:-:S03]  /*6590*/  SHF.L.U32 R7, R5, 0x1f, RZ ;  /* 0x0000001f05077819 */ /* 0x000fc600000006ff */
[----:B------:R-:W-:-:S04]  /*65a0*/  VIADD R0, R0, 0x36090 ;  /* 0x0003609000007836 */ /* 0x000fc80000000000 */
[----:B------:R-:W-:-:S07]  /*65b0*/  IMAD R2, R3, 0x8, R0 ;  /* 0x0000000803027824 */ /* 0x000fce00078e0200 */
.L_x_153:
[----:B0-----:R0:W1:Y:S02]  /*65c0*/  SYNCS.PHASECHK.TRANS64.TRYWAIT P0, [R2+URZ], R7 ;  /* 0x00000007020075a7 */ /* 0x001064000800017f */
[----:B-1----:R-:W-:Y:S05]  /*65d0*/  @!P0 NANOSLEEP.SYNCS 0x989680 ;  /* 0x009896800000895d */ /* 0x002fea0003900000 */
[----:B------:R-:W1:Y:S02]  /*65e0*/  @!P0 SYNCS.PHASECHK.TRANS64 P0, [R2+URZ], R7 ;  /* 0x00000007020085a7 */ /* 0x000e64000800007f */
[----:B-1----:R-:W-:Y:S05]  /*65f0*/  @!P0 BRA `(.L_x_153) ;  /* 0xfffffffc00f08947 */ /* 0x002fea000383ffff */
[----:B------:R-:W-:-:S05]  /*6600*/  VIADD R3, R3, 0x1 ;  /* 0x0000000103037836 */ /* 0x000fca0000000000 */
[----:B------:R-:W-:-:S04]  /*6610*/  ISETP.NE.AND P0, PT, R3, 0x12, PT ;  /* 0x000000120300780c */ /* 0x000fc80003f05270 */
[----:B0-----:R-:W-:Y:S02]  /*6620*/  SEL R2, RZ, 0x1, P0 ;  /* 0x00000001ff027807 */ /* 0x001fe40000000000 */
[----:B------:R-:W-:Y:S02]  /*6630*/  SEL R3, R3, RZ, P0 ;  /* 0x000000ff03037207 */ /* 0x000fe40000000000 */
[----:B------:R-:W-:-:S03]  /*6640*/  LOP3.LUT R7, R5, R2, RZ, 0x3c, !PT ;  /* 0x0000000205077212 */ /* 0x000fc600078e3cff */
[----:B------:R-:W-:Y:S01]  /*6650*/  IMAD R2, R3, 0x8, R0 ;  /* 0x0000000803027824 */ /* 0x000fe200078e0200 */
[----:B------:R-:W-:-:S07]  /*6660*/  SHF.L.U32 R5, R7, 0x1f, RZ ;  /* 0x0000001f07057819 */ /* 0x000fce00000006ff */
.L_x_154:
        /* <DEDUP_REMOVED lines=11> */
.L_x_155:
        /* <DEDUP_REMOVED lines=11> */
.L_x_156:
        /* <DEDUP_REMOVED lines=11> */
.L_x_157:
        /* <DEDUP_REMOVED lines=11> */
.L_x_158:
        /* <DEDUP_REMOVED lines=11> */
.L_x_159:
        /* <DEDUP_REMOVED lines=11> */
.L_x_160:
        /* <DEDUP_REMOVED lines=11> */
.L_x_161:
        /* <DEDUP_REMOVED lines=11> */
.L_x_162:
        /* <DEDUP_REMOVED lines=11> */
.L_x_163:
        /* <DEDUP_REMOVED lines=11> */
.L_x_164:
        /* <DEDUP_REMOVED lines=11> */
.L_x_165:
        /* <DEDUP_REMOVED lines=11> */
.L_x_166:
        /* <DEDUP_REMOVED lines=11> */
.L_x_167:
        /* <DEDUP_REMOVED lines=11> */
.L_x_168:
        /* <DEDUP_REMOVED lines=11> */
.L_x_169:
        /* <DEDUP_REMOVED lines=11> */
.L_x_170:
[----:B0-----:R0:W1:Y:S02]  /*7170*/  SYNCS.PHASECHK.TRANS64.TRYWAIT P0, [R3+URZ], R0 ;  /* 0x00000000030075a7 */ /* 0x001064000800017f */
[----:B-1----:R-:W-:Y:S05]  /*7180*/  @!P0 NANOSLEEP.SYNCS 0x989680 ;  /* 0x009896800000895d */ /* 0x002fea0003900000 */
[----:B------:R-:W1:Y:S02]  /*7190*/  @!P0 SYNCS.PHASECHK.TRANS64 P0, [R3+URZ], R0 ;  /* 0x00000000030085a7 */ /* 0x000e64000800007f */
[----:B-1----:R-:W-:Y:S05]  /*71a0*/  @P0 EXIT ;  /* 0x000000000000094d */ /* 0x002fea0003800000 */
[----:B------:R-:W-:Y:S05]  /*71b0*/  BRA `(.L_x_170) ;  /* 0xfffffffc00ec7947 */ /* 0x000fea000383ffff */
.L_x_171:
[----:B------:R-:W-:-:S00]  /*71c0*/  BRA `(.L_x_171) ;  /* 0xfffffffc00fc7947 */ /* 0x000fc0000383ffff */
[----:B------:R-:W-:-:S00]  /*71d0*/  NOP ;  /* 0x0000000000007918 */ /* 0x000fc00000000000 */
        /* <DEDUP_REMOVED lines=10> */
.L_x_172:


//--------------------- .nv.shared._ZN7cutlass13device_kernelINS_4conv6kernel13ConvUniversalINS1_16ConvProblemShapeILNS1_8OperatorE1ELi3EEENS1_10collective14CollectiveConvINS1_46MainloopSm90TmaGmmaWarpSpecializedImplicitGemmILS5_1ELi18ELi3EN4cute5tupleIJNSA_1CILi1EEESD_SD_EEENS1_36KernelImplicitTmaWarpSpecializedSm90ELi1EEENSB_IJNSC_ILi64EEENSC_ILi128EEENSB_IJNSC_ILi32EEEEEEEEENS_6half_tESM_NSA_8TiledMMAINSA_8MMA_AtomIJNSA_4SM904GMMA26MMA_64x128x16_F32F16F16_SSILNSQ_5MajorE0ELSS_1ELNSQ_7ScaleInE1ELST_1EEEEEENSA_6LayoutISE_NSB_IJNSC_ILi0EEESX_SX_EEEEENSB_IJNSA_10UnderscoreES10_S10_EEEEENS7_6detail26Sm90ImplicitGemmTileTraitsINSA_20SM90_TMA_LOAD_IM2COLENSA_14ComposedLayoutINSA_7SwizzleILi2ELi4ELi3EEENSA_18smem_ptr_flag_bitsILi16EEENSW_INSB_IJNSB_IJNSC_ILi8EEES1B_EEENSB_IJSJ_SD_EEENSB_IJSD_NSC_ILi18EEEEEEEEENSB_IJNSB_IJSJ_NSC_ILi256EEEEEENSB_IJSD_SX_EEENSB_IJSX_NSC_ILi2048EEEEEEEEEEEEEvEENS14_INSA_13SM90_TMA_LOADENS16_INS17_ILi3ELi4ELi3EEES1A_NSW_INSB_IJNSB_IJSH_NSC_ILi2EEEEEENSB_IJS1B_NSC_ILi4EEEEEES1F_EEENSB_IJNSB_IJSD_S1K_EEENSB_IJSH_NSC_ILi512EEEEEENSB_IJSX_NSC_ILi4096EEEEEEEEEEEEEvEEEENS_8epilogue10collective6detail29Sm90TmaWarpSpecializedAdapterINS28_15DefaultEpilogueISM_NSB_IJNSB_IJllllEEESD_SX_EEES2D_NS27_6thread17LinearCombinationISM_Li1EffLNS2E_9ScaleType4KindE0ELNS_15FloatRoundStyleE2ESM_EENS_4gemm15EpilogueDefaultEEEEEvvEEEEvNT_6ParamsE --------------------------
	.section	.nv.shared._ZN7cutlass13device_kernelINS_4conv6kernel13ConvUniversalINS1_16ConvProblemShapeILNS1_8OperatorE1ELi3EEENS1_10collective14CollectiveConvINS1_46MainloopSm90TmaGmmaWarpSpecializedImplicitGemmILS5_1ELi18ELi3EN4cute5tupleIJNSA_1CILi1EEESD_SD_EEENS1_36KernelImplicitTmaWarpSpecializedSm90ELi1EEENSB_IJNSC_ILi64EEENSC_ILi128EEENSB_IJNSC_ILi32EEEEEEEEENS_6half_tESM_NSA_8TiledMMAINSA_8MMA_AtomIJNSA_4SM904GMMA26MMA_64x128x16_F32F16F16_SSILNSQ_5MajorE0ELSS_1ELNSQ_7ScaleInE1ELST_1EEEEEENSA_6LayoutISE_NSB_IJNSC_ILi0EEESX_SX_EEEEENSB_IJNSA_10UnderscoreES10_S10_EEEEENS7_6detail26Sm90ImplicitGemmTileTraitsINSA_20SM90_TMA_LOAD_IM2COLENSA_14ComposedLayoutINSA_7SwizzleILi2ELi4ELi3EEENSA_18smem_ptr_flag_bitsILi16EEENSW_INSB_IJNSB_IJNSC_ILi8EEES1B_EEENSB_IJSJ_SD_EEENSB_IJSD_NSC_ILi18EEEEEEEEENSB_IJNSB_IJSJ_NSC_ILi256EEEEEENSB_IJSD_SX_EEENSB_IJSX_NSC_ILi2048EEEEEEEEEEEEEvEENS14_INSA_13SM90_TMA_LOADENS16_INS17_ILi3ELi4ELi3EEES1A_NSW_INSB_IJNSB_IJSH_NSC_ILi2EEEEEENSB_IJS1B_NSC_ILi4EEEEEES1F_EEENSB_IJNSB_IJSD_S1K_EEENSB_IJSH_NSC_ILi512EEEEEENSB_IJSX_NSC_ILi4096EEEEEEEEEEEEEvEEEENS_8epilogue10collective6detail29Sm90TmaWarpSpecializedAdapterINS28_15DefaultEpilogueISM_NSB_IJNSB_IJllllEEESD_SX_EEES2D_NS27_6thread17LinearCombinationISM_Li1EffLNS2E_9ScaleType4KindE0ELNS_15FloatRoundStyleE2ESM_EENS_4gemm15EpilogueDefaultEEEEEvvEEEEvNT_6ParamsE,"aw",@nobits
	.sectionflags	@""
	.align	16
	.zero		1024


//--------------------- .nv.shared.reserved.0     --------------------------
	.section	.nv.shared.reserved.0,"aw",@nobits
	.weak		__nv_reservedSMEM_offset_0_alias
	.size		__nv_reservedSMEM_offset_0_alias, 0, 0
	.other		__nv_reservedSMEM_offset_0_alias,@"STO_CUDA_RESERVED_SHARED STV_DEFAULT"
__nv_reservedSMEM_offset_0_alias:
	.zero		0


//--------------------- .nv.global                --------------------------
	.section	.nv.global,"aw",@nobits
.nv.global:
	.type		_ZN39_INTERNAL_45060a6b_4_k_cu_e9dc7e56_27974cute1_E,@object
	.size		_ZN39_INTERNAL_45060a6b_4_k_cu_e9dc7e56_27974cute1_E,(_ZN39_INTERNAL_45060a6b_4_k_cu_e9dc7e56_27974cuda3std3__45__cpo6cbeginE - _ZN39_INTERNAL_45060a6b_4_k_cu_e9dc7e56_27974cute1_E)
_ZN39_INTERNAL_45060a6b_4_k_cu_e9dc7e56_27974cute1_E:
	.zero		1
	.type		_ZN39_INTERNAL_45060a6b_4_k_cu_e9dc7e56_27974cuda3std3__45__cpo6cbeginE,@object
	.size		_ZN39_INTERNAL_45060a6b_4_k_cu_e9dc7e56_27974cuda3std3__45__cpo6cbeginE,(_ZN39_INTERNAL_45060a6b_4_k_cu_e9dc7e56_27974cuda3std3__48in_placeE - _ZN39_INTERNAL_45060a6b_4_k_cu_e9dc7e56_27974cuda3std3__45__cpo6cbeginE)
_ZN39_INTERNAL_45060a6b_4_k_cu_e9dc7e56_27974cuda3std3__45__cpo6cbeginE:
	.zero		1
	.type		_ZN39_INTERNAL_45060a6b_4_k_cu_e9dc7e56_27974cuda3std3__48in_placeE,@object
	.size		_ZN39_INTERNAL_45060a6b_4_k_cu_e9dc7e56_27974cuda3std3__48in_placeE,(_ZN39_INTERNAL_45060a6b_4_k_cu_e9dc7e56_27974cuda3std6ranges3__45__cpo9iter_moveE - _ZN39_INTERNAL_45060a6b_4_k_cu_e9dc7e56_27974cuda3std3__48in_placeE)
_ZN39_INTERNAL_45060a6b_4_k_cu_e9dc7e56_27974cuda3std3__48in_placeE:
	.zero		1
	.type		_ZN39_INTERNAL_45060a6b_4_k_cu_e9dc7e56_27974cuda3std6ranges3__45__cpo9iter_moveE,@object
	.size		_ZN39_INTERNAL_45060a6b_4_k_cu_e9dc7e56_27974cuda3std6ranges3__45__cpo9iter_moveE,(_ZN39_INTERNAL_45060a6b_4_k_cu_e9dc7e56_27974cuda3std3__45__cpo5beginE - _ZN39_INTERNAL_45060a6b_4_k_cu_e9dc7e56_27974cuda3std6ranges3__45__cpo9iter_moveE)
_ZN39_INTERNAL_45060a6b_4_k_cu_e9dc7e56_27974cuda3std6ranges3__45__cpo9iter_moveE:
	.zero		1
	.type		_ZN39_INTERNAL_45060a6b_4_k_cu_e9dc7e56_27974cuda3std3__45__cpo5beginE,@object
	.size		_ZN39_INTERNAL_45060a6b_4_k_cu_e9dc7e56_27974cuda3std3__45__cpo5beginE,(_ZN39_INTERNAL_45060a6b_4_k_cu_e9dc7e56_27974cuda3std3__441_GLOBAL__N__45060a6b_4_k_cu_e9dc7e56_27976ignoreE - _ZN39_INTERNAL_45060a6b_4_k_cu_e9dc7e56_27974cuda3std3__45__cpo5beginE)
_ZN39_INTERNAL_45060a6b_4_k_cu_e9dc7e56_27974cuda3std3__45__cpo5beginE:
	.zero		1
	.type		_ZN39_INTERNAL_45060a6b_4_k_cu_e9dc7e56_27974cuda3std3__441_GLOBAL__N__45060a6b_4_k_cu_e9dc7e56_27976ignoreE,@object
	.size		_ZN39_INTERNAL_45060a6b_4_k_cu_e9dc7e56_27974cuda3std3__441_GLOBAL__N__45060a6b_4_k_cu_e9dc7e56_27976ignoreE,(_ZN39_INTERNAL_45060a6b_4_k_cu_e9dc7e56_27974cute7productE - _ZN39_INTERNAL_45060a6b_4_k_cu_e9dc7e56_27974cuda3std3__441_GLOBAL__N__45060a6b_4_k_cu_e9dc7e56_27976ignoreE)
_ZN39_INTERNAL_45060a6b_4_k_cu_e9dc7e56_27974cuda3std3__441_GLOBAL__N__45060a6b_4_k_cu_e9dc7e56_27976ignoreE:
	.zero		1
	.type		_ZN39_INTERNAL_45060a6b_4_k_cu_e9dc7e56_27974cute7productE,@object
	.size		_ZN39_INTERNAL_45060a6b_4_k_cu_e9dc7e56_27974cute7productE,(_ZN39_INTERNAL_45060a6b_4_k_cu_e9dc7e56_27974cuda3std3__45__cpo3endE - _ZN39_INTERNAL_45060a6b_4_k_cu_e9dc7e56_27974cute7productE)
_ZN39_INTERNAL_45060a6b_4_k_cu_e9dc7e56_27974cute7productE:
	.zero		1
	.type		_ZN39_INTERNAL_45060a6b_4_k_cu_e9dc7e56_27974cuda3std3__45__cpo3endE,@object
	.size		_ZN39_INTERNAL_45060a6b_4_k_cu_e9dc7e56_27974cuda3std3__45__cpo3endE,(_ZN39_INTERNAL_45060a6b_4_k_cu_e9dc7e56_27974cuda3std3__419piecewise_constructE - _ZN39_INTERNAL_45060a6b_4_k_cu_e9dc7e56_27974cuda3std3__45__cpo3endE)
_ZN39_INTERNAL_45060a6b_4_k_cu_e9dc7e56_27974cuda3std3__45__cpo3endE:
	.zero		1
	.type		_ZN39_INTERNAL_45060a6b_4_k_cu_e9dc7e56_27974cuda3std3__419piecewise_constructE,@object
	.size		_ZN39_INTERNAL_45060a6b_4_k_cu_e9dc7e56_27974cuda3std3__419piecewise_constructE,(_ZN39_INTERNAL_45060a6b_4_k_cu_e9dc7e56_27974cuda3std3__45__cpo4cendE - _ZN39_INTERNAL_45060a6b_4_k_cu_e9dc7e56_27974cuda3std3__419piecewise_constructE)
_ZN39_INTERNAL_45060a6b_4_k_cu_e9dc7e56_27974cuda3std3__419piecewise_constructE:
	.zero		1
	.type		_ZN39_INTERNAL_45060a6b_4_k_cu_e9dc7e56_27974cuda3std3__45__cpo4cendE,@object
	.size		_ZN39_INTERNAL_45060a6b_4_k_cu_e9dc7e56_27974cuda3std3__45__cpo4cendE,(_ZN39_INTERNAL_45060a6b_4_k_cu_e9dc7e56_27974cuda3std6ranges3__45__cpo4swapE - _ZN39_INTERNAL_45060a6b_4_k_cu_e9dc7e56_27974cuda3std3__45__cpo4cendE)
_ZN39_INTERNAL_45060a6b_4_k_cu_e9dc7e56_27974cuda3std3__45__cpo4cendE:
	.zero		1
	.type		_ZN39_INTERNAL_45060a6b_4_k_cu_e9dc7e56_27974cuda3std6ranges3__45__cpo4swapE,@object
	.size		_ZN39_INTERNAL_45060a6b_4_k_cu_e9dc7e56_27974cuda3std6ranges3__45__cpo4swapE,(.L_7 - _ZN39_INTERNAL_45060a6b_4_k_cu_e9dc7e56_27974cuda3std6ranges3__45__cpo4swapE)
_ZN39_INTERNAL_45060a6b_4_k_cu_e9dc7e56_27974cuda3std6ranges3__45__cpo4swapE:
	.zero		1
.L_7:


//--------------------- .nv.constant0._ZN7cutlass13device_kernelINS_4conv6kernel13ConvUniversalINS1_16ConvProblemShapeILNS1_8OperatorE1ELi3EEENS1_10collective14CollectiveConvINS1_46MainloopSm90TmaGmmaWarpSpecializedImplicitGemmILS5_1ELi18ELi3EN4cute5tupleIJNSA_1CILi1EEESD_SD_EEENS1_36KernelImplicitTmaWarpSpecializedSm90ELi1EEENSB_IJNSC_ILi64EEENSC_ILi128EEENSB_IJNSC_ILi32EEEEEEEEENS_6half_tESM_NSA_8TiledMMAINSA_8MMA_AtomIJNSA_4SM904GMMA26MMA_64x128x16_F32F16F16_SSILNSQ_5MajorE0ELSS_1ELNSQ_7ScaleInE1ELST_1EEEEEENSA_6LayoutISE_NSB_IJNSC_ILi0EEESX_SX_EEEEENSB_IJNSA_10UnderscoreES10_S10_EEEEENS7_6detail26Sm90ImplicitGemmTileTraitsINSA_20SM90_TMA_LOAD_IM2COLENSA_14ComposedLayoutINSA_7SwizzleILi2ELi4ELi3EEENSA_18smem_ptr_flag_bitsILi16EEENSW_INSB_IJNSB_IJNSC_ILi8EEES1B_EEENSB_IJSJ_SD_EEENSB_IJSD_NSC_ILi18EEEEEEEEENSB_IJNSB_IJSJ_NSC_ILi256EEEEEENSB_IJSD_SX_EEENSB_IJSX_NSC_ILi2048EEEEEEEEEEEEEvEENS14_INSA_13SM90_TMA_LOADENS16_INS17_ILi3ELi4ELi3EEES1A_NSW_INSB_IJNSB_IJSH_NSC_ILi2EEEEEENSB_IJS1B_NSC_ILi4EEEEEES1F_EEENSB_IJNSB_IJSD_S1K_EEENSB_IJSH_NSC_ILi512EEEEEENSB_IJSX_NSC_ILi4096EEEEEEEEEEEEEvEEEENS_8epilogue10collective6detail29Sm90TmaWarpSpecializedAdapterINS28_15DefaultEpilogueISM_NSB_IJNSB_IJllllEEESD_SX_EEES2D_NS27_6thread17LinearCombinationISM_Li1EffLNS2E_9ScaleType4KindE0ELNS_15FloatRoundStyleE2ESM_EENS_4gemm15EpilogueDefaultEEEEEvvEEEEvNT_6ParamsE --------------------------
	.section	.nv.constant0._ZN7cutlass13device_kernelINS_4conv6kernel13ConvUniversalINS1_16ConvProblemShapeILNS1_8OperatorE1ELi3EEENS1_10collective14CollectiveConvINS1_46MainloopSm90TmaGmmaWarpSpecializedImplicitGemmILS5_1ELi18ELi3EN4cute5tupleIJNSA_1CILi1EEESD_SD_EEENS1_36KernelImplicitTmaWarpSpecializedSm90ELi1EEENSB_IJNSC_ILi64EEENSC_ILi128EEENSB_IJNSC_ILi32EEEEEEEEENS_6half_tESM_NSA_8TiledMMAINSA_8MMA_AtomIJNSA_4SM904GMMA26MMA_64x128x16_F32F16F16_SSILNSQ_5MajorE0ELSS_1ELNSQ_7ScaleInE1ELST_1EEEEEENSA_6LayoutISE_NSB_IJNSC_ILi0EEESX_SX_EEEEENSB_IJNSA_10UnderscoreES10_S10_EEEEENS7_6detail26Sm90ImplicitGemmTileTraitsINSA_20SM90_TMA_LOAD_IM2COLENSA_14ComposedLayoutINSA_7SwizzleILi2ELi4ELi3EEENSA_18smem_ptr_flag_bitsILi16EEENSW_INSB_IJNSB_IJNSC_ILi8EEES1B_EEENSB_IJSJ_SD_EEENSB_IJSD_NSC_ILi18EEEEEEEEENSB_IJNSB_IJSJ_NSC_ILi256EEEEEENSB_IJSD_SX_EEENSB_IJSX_NSC_ILi2048EEEEEEEEEEEEEvEENS14_INSA_13SM90_TMA_LOADENS16_INS17_ILi3ELi4ELi3EEES1A_NSW_INSB_IJNSB_IJSH_NSC_ILi2EEEEEENSB_IJS1B_NSC_ILi4EEEEEES1F_EEENSB_IJNSB_IJSD_S1K_EEENSB_IJSH_NSC_ILi512EEEEEENSB_IJSX_NSC_ILi4096EEEEEEEEEEEEEvEEEENS_8epilogue10collective6detail29Sm90TmaWarpSpecializedAdapterINS28_15DefaultEpilogueISM_NSB_IJNSB_IJllllEEESD_SX_EEES2D_NS27_6thread17LinearCombinationISM_Li1EffLNS2E_9ScaleType4KindE0ELNS_15FloatRoundStyleE2ESM_EENS_4gemm15EpilogueDefaultEEEEEvvEEEEvNT_6ParamsE,"a",@progbits
	.sectionflags	@""
	.align	4
.nv.constant0._ZN7cutlass13device_kernelINS_4conv6kernel13ConvUniversalINS1_16ConvProblemShapeILNS1_8OperatorE1ELi3EEENS1_10collective14CollectiveConvINS1_46MainloopSm90TmaGmmaWarpSpecializedImplicitGemmILS5_1ELi18ELi3EN4cute5tupleIJNSA_1CILi1EEESD_SD_EEENS1_36KernelImplicitTmaWarpSpecializedSm90ELi1EEENSB_IJNSC_ILi64EEENSC_ILi128EEENSB_IJNSC_ILi32EEEEEEEEENS_6half_tESM_NSA_8TiledMMAINSA_8MMA_AtomIJNSA_4SM904GMMA26MMA_64x128x16_F32F16F16_SSILNSQ_5MajorE0ELSS_1ELNSQ_7ScaleInE1ELST_1EEEEEENSA_6LayoutISE_NSB_IJNSC_ILi0EEESX_SX_EEEEENSB_IJNSA_10UnderscoreES10_S10_EEEEENS7_6detail26Sm90ImplicitGemmTileTraitsINSA_20SM90_TMA_LOAD_IM2COLENSA_14ComposedLayoutINSA_7SwizzleILi2ELi4ELi3EEENSA_18smem_ptr_flag_bitsILi16EEENSW_INSB_IJNSB_IJNSC_ILi8EEES1B_EEENSB_IJSJ_SD_EEENSB_IJSD_NSC_ILi18EEEEEEEEENSB_IJNSB_IJSJ_NSC_ILi256EEEEEENSB_IJSD_SX_EEENSB_IJSX_NSC_ILi2048EEEEEEEEEEEEEvEENS14_INSA_13SM90_TMA_LOADENS16_INS17_ILi3ELi4ELi3EEES1A_NSW_INSB_IJNSB_IJSH_NSC_ILi2EEEEEENSB_IJS1B_NSC_ILi4EEEEEES1F_EEENSB_IJNSB_IJSD_S1K_EEENSB_IJSH_NSC_ILi512EEEEEENSB_IJSX_NSC_ILi4096EEEEEEEEEEEEEvEEEENS_8epilogue10collective6detail29Sm90TmaWarpSpecializedAdapterINS28_15DefaultEpilogueISM_NSB_IJNSB_IJllllEEESD_SX_EEES2D_NS27_6thread17LinearCombinationISM_Li1EffLNS2E_9ScaleType4KindE0ELNS_15FloatRoundStyleE2ESM_EENS_4gemm15EpilogueDefaultEEEEEvvEEEEvNT_6ParamsE:
	.zero		1664


//--------------------- SYMBOLS --------------------------

	.type		.nv.reservedSmem.offset0,@object
	.size		.nv.reservedSmem.offset0,0x4
